	.target	sm_80

	.elftype	@"ET_EXEC"


//--------------------- .note.nv.tkinfo           --------------------------
	.section	.note.nv.tkinfo,"",@"SHT_NOTE"
	.sectionflags	@"SHF_NOTE_NV_TKINFO"
	.tkinfo
        /*0018*/ 	.word	0x00000002
        /*0030*/ 	.string	""
        /*0030*/ 	.string	"ptxas"
        /*0030*/ 	.string	"Cuda compilation tools, release 13.0, V13.0.88"
        /*0030*/ 	.string	"Build cuda_13.0.r13.0/compiler.36424714_0"
        /*0030*/ 	.string	"-arch sm_80 -m 64 "



//--------------------- .note.nv.cuinfo           --------------------------
	.section	.note.nv.cuinfo,"",@"SHT_NOTE"
	.sectionflags	@"SHF_NOTE_NV_CUINFO"
        /*0018*/ 	.short	0x0002
        /*001a*/ 	.short	0x0050
        /*001c*/ 	.short	0x0082
	.zero		2


//--------------------- .nv.info                  --------------------------
	.section	.nv.info,"",@"SHT_CUDA_INFO"
	.align	4


	//----- nvinfo : EIATTR_REGCOUNT
	.align		4
        /*0000*/ 	.byte	0x04, 0x2f
        /*0002*/ 	.short	(.L_12 - .L_11)
	.align		4
.L_11:
        /*0004*/ 	.word	index@(_ZN7cutlass7Kernel2INS_4gemm6kernel19GemmSparseUniversalINS1_11threadblock19SparseMmaMultistageINS1_9GemmShapeILi128ELi128ELi256EEENS_9transform11threadblock28PredicatedTileAccessIteratorINS_11MatrixShapeILi128ELi128EEENS_15integer_subbyteILi4ELb1EEENS_6layout8RowMajorELi1ENS8_29PitchLinearWarpRakedThreadMapINS_16PitchLinearShapeILi128ELi128EEELi128ENSI_ILi4ELi8EEELi32EEENS_5ArrayISE_Li32ELb0EEELb0ENSF_9NoPermuteEEENS9_25RegularTileAccessIteratorISC_SE_NSF_37RowMajorTensorOpMultiplicandCrosswiseILi4ELi128EEELi0ESL_Li16EEELNS_4arch14CacheOperation4KindE1ENSA_INSB_ILi256ELi128EEESE_NSF_11ColumnMajorELi0ENSH_INSI_ILi256ELi128EEELi128ENSI_ILi8ELi4EEELi32EEESN_Lb0ESO_EENSQ_ISX_SE_NSF_40ColumnMajorTensorOpMultiplicandCrosswiseILi4ELi256EEELi1ES11_Li16EEELSW_1EiSG_NSA_INSB_ILi128ELi4EEEjNSF_22ColumnMajorInterleavedILi2EEELi1ENS8_30PitchLinearStripminedThreadMapINSI_ILi256ELi2EEELi128ELi4EEENSM_IjLi4ELb1EEELb0ESO_EENSQ_INSB_ILi256ELi2EEEjSY_Li0ES1B_Li16EEELSW_1ENS4_15SparseMmaPolicyINS1_4warp17SparseMmaTensorOpINS6_ILi64ELi64ELi256EEESE_SS_SE_S14_iSG_NS1H_17MmaTensorOpPolicyINSU_9SparseMmaINS6_ILi16ELi8ELi128EEELi32ESE_SG_SE_SY_iSG_NSU_21OpMultiplyAddSaturateELNSU_12SPFormatType4KindE0EEENSB_ILi1ELi1EEEEELi1ELb0EbEENSB_ILi0ELi0EEES1U_S1U_Li1EEELi3EbEENS_8epilogue11threadblock8EpilogueIS7_S1T_Li1ENS1Y_22PredicatedTileIteratorINS1Y_26OutputTileOptimalThreadMapINS1Y_15OutputTileShapeILi128ELi8ELi2ELi1ELi1EEENS22_ILi1ELi8ELi1ELi1ELi8EEELi128ELi4ELi32EEEiLb0ESO_Lb0EEENS1X_4warp24FragmentIteratorTensorOpIS1J_S1M_iNSM_IiLi4ELb1EEESG_EENS27_20TileIteratorTensorOpIS1J_S1M_iSG_EENS1Y_18SharedLoadIteratorINS25_18CompactedThreadMapEiLi16EEENS1X_6thread17LinearCombinationIiLi4EiiLNS2G_9ScaleType4KindE0ELNS_15FloatRoundStyleE2EiEENSB_ILi0ELi8EEELi1ELi1EEENS4_30GemmIdentityThreadblockSwizzleILi1EEEEEEEvNT_6ParamsE)
        /*0008*/ 	.word	0x000000fe


	//----- nvinfo : EIATTR_FRAME_SIZE
	.align		4
.L_12:
        /*000c*/ 	.byte	0x04, 0x11
        /*000e*/ 	.short	(.L_14 - .L_13)
	.align		4
.L_13:
        /*0010*/ 	.word	index@(_ZN7cutlass7Kernel2INS_4gemm6kernel19GemmSparseUniversalINS1_11threadblock19SparseMmaMultistageINS1_9GemmShapeILi128ELi128ELi256EEENS_9transform11threadblock28PredicatedTileAccessIteratorINS_11MatrixShapeILi128ELi128EEENS_15integer_subbyteILi4ELb1EEENS_6layout8RowMajorELi1ENS8_29PitchLinearWarpRakedThreadMapINS_16PitchLinearShapeILi128ELi128EEELi128ENSI_ILi4ELi8EEELi32EEENS_5ArrayISE_Li32ELb0EEELb0ENSF_9NoPermuteEEENS9_25RegularTileAccessIteratorISC_SE_NSF_37RowMajorTensorOpMultiplicandCrosswiseILi4ELi128EEELi0ESL_Li16EEELNS_4arch14CacheOperation4KindE1ENSA_INSB_ILi256ELi128EEESE_NSF_11ColumnMajorELi0ENSH_INSI_ILi256ELi128EEELi128ENSI_ILi8ELi4EEELi32EEESN_Lb0ESO_EENSQ_ISX_SE_NSF_40ColumnMajorTensorOpMultiplicandCrosswiseILi4ELi256EEELi1ES11_Li16EEELSW_1EiSG_NSA_INSB_ILi128ELi4EEEjNSF_22ColumnMajorInterleavedILi2EEELi1ENS8_30PitchLinearStripminedThreadMapINSI_ILi256ELi2EEELi128ELi4EEENSM_IjLi4ELb1EEELb0ESO_EENSQ_INSB_ILi256ELi2EEEjSY_Li0ES1B_Li16EEELSW_1ENS4_15SparseMmaPolicyINS1_4warp17SparseMmaTensorOpINS6_ILi64ELi64ELi256EEESE_SS_SE_S14_iSG_NS1H_17MmaTensorOpPolicyINSU_9SparseMmaINS6_ILi16ELi8ELi128EEELi32ESE_SG_SE_SY_iSG_NSU_21OpMultiplyAddSaturateELNSU_12SPFormatType4KindE0EEENSB_ILi1ELi1EEEEELi1ELb0EbEENSB_ILi0ELi0EEES1U_S1U_Li1EEELi3EbEENS_8epilogue11threadblock8EpilogueIS7_S1T_Li1ENS1Y_22PredicatedTileIteratorINS1Y_26OutputTileOptimalThreadMapINS1Y_15OutputTileShapeILi128ELi8ELi2ELi1ELi1EEENS22_ILi1ELi8ELi1ELi1ELi8EEELi128ELi4ELi32EEEiLb0ESO_Lb0EEENS1X_4warp24FragmentIteratorTensorOpIS1J_S1M_iNSM_IiLi4ELb1EEESG_EENS27_20TileIteratorTensorOpIS1J_S1M_iSG_EENS1Y_18SharedLoadIteratorINS25_18CompactedThreadMapEiLi16EEENS1X_6thread17LinearCombinationIiLi4EiiLNS2G_9ScaleType4KindE0ELNS_15FloatRoundStyleE2EiEENSB_ILi0ELi8EEELi1ELi1EEENS4_30GemmIdentityThreadblockSwizzleILi1EEEEEEEvNT_6ParamsE)
        /*0014*/ 	.word	0x00000000


	//----- nvinfo : EIATTR_MIN_STACK_SIZE
	.align		4
.L_14:
        /*0018*/ 	.byte	0x04, 0x12
        /*001a*/ 	.short	(.L_16 - .L_15)
	.align		4
.L_15:
        /*001c*/ 	.word	index@(_ZN7cutlass7Kernel2INS_4gemm6kernel19GemmSparseUniversalINS1_11threadblock19SparseMmaMultistageINS1_9GemmShapeILi128ELi128ELi256EEENS_9transform11threadblock28PredicatedTileAccessIteratorINS_11MatrixShapeILi128ELi128EEENS_15integer_subbyteILi4ELb1EEENS_6layout8RowMajorELi1ENS8_29PitchLinearWarpRakedThreadMapINS_16PitchLinearShapeILi128ELi128EEELi128ENSI_ILi4ELi8EEELi32EEENS_5ArrayISE_Li32ELb0EEELb0ENSF_9NoPermuteEEENS9_25RegularTileAccessIteratorISC_SE_NSF_37RowMajorTensorOpMultiplicandCrosswiseILi4ELi128EEELi0ESL_Li16EEELNS_4arch14CacheOperation4KindE1ENSA_INSB_ILi256ELi128EEESE_NSF_11ColumnMajorELi0ENSH_INSI_ILi256ELi128EEELi128ENSI_ILi8ELi4EEELi32EEESN_Lb0ESO_EENSQ_ISX_SE_NSF_40ColumnMajorTensorOpMultiplicandCrosswiseILi4ELi256EEELi1ES11_Li16EEELSW_1EiSG_NSA_INSB_ILi128ELi4EEEjNSF_22ColumnMajorInterleavedILi2EEELi1ENS8_30PitchLinearStripminedThreadMapINSI_ILi256ELi2EEELi128ELi4EEENSM_IjLi4ELb1EEELb0ESO_EENSQ_INSB_ILi256ELi2EEEjSY_Li0ES1B_Li16EEELSW_1ENS4_15SparseMmaPolicyINS1_4warp17SparseMmaTensorOpINS6_ILi64ELi64ELi256EEESE_SS_SE_S14_iSG_NS1H_17MmaTensorOpPolicyINSU_9SparseMmaINS6_ILi16ELi8ELi128EEELi32ESE_SG_SE_SY_iSG_NSU_21OpMultiplyAddSaturateELNSU_12SPFormatType4KindE0EEENSB_ILi1ELi1EEEEELi1ELb0EbEENSB_ILi0ELi0EEES1U_S1U_Li1EEELi3EbEENS_8epilogue11threadblock8EpilogueIS7_S1T_Li1ENS1Y_22PredicatedTileIteratorINS1Y_26OutputTileOptimalThreadMapINS1Y_15OutputTileShapeILi128ELi8ELi2ELi1ELi1EEENS22_ILi1ELi8ELi1ELi1ELi8EEELi128ELi4ELi32EEEiLb0ESO_Lb0EEENS1X_4warp24FragmentIteratorTensorOpIS1J_S1M_iNSM_IiLi4ELb1EEESG_EENS27_20TileIteratorTensorOpIS1J_S1M_iSG_EENS1Y_18SharedLoadIteratorINS25_18CompactedThreadMapEiLi16EEENS1X_6thread17LinearCombinationIiLi4EiiLNS2G_9ScaleType4KindE0ELNS_15FloatRoundStyleE2EiEENSB_ILi0ELi8EEELi1ELi1EEENS4_30GemmIdentityThreadblockSwizzleILi1EEEEEEEvNT_6ParamsE)
        /*0020*/ 	.word	0x00000000
.L_16:


//--------------------- .nv.info._ZN7cutlass7Kernel2INS_4gemm6kernel19GemmSparseUniversalINS1_11threadblock19SparseMmaMultistageINS1_9GemmShapeILi128ELi128ELi256EEENS_9transform11threadblock28PredicatedTileAccessIteratorINS_11MatrixShapeILi128ELi128EEENS_15integer_subbyteILi4ELb1EEENS_6layout8RowMajorELi1ENS8_29PitchLinearWarpRakedThreadMapINS_16PitchLinearShapeILi128ELi128EEELi128ENSI_ILi4ELi8EEELi32EEENS_5ArrayISE_Li32ELb0EEELb0ENSF_9NoPermuteEEENS9_25RegularTileAccessIteratorISC_SE_NSF_37RowMajorTensorOpMultiplicandCrosswiseILi4ELi128EEELi0ESL_Li16EEELNS_4arch14CacheOperation4KindE1ENSA_INSB_ILi256ELi128EEESE_NSF_11ColumnMajorELi0ENSH_INSI_ILi256ELi128EEELi128ENSI_ILi8ELi4EEELi32EEESN_Lb0ESO_EENSQ_ISX_SE_NSF_40ColumnMajorTensorOpMultiplicandCrosswiseILi4ELi256EEELi1ES11_Li16EEELSW_1EiSG_NSA_INSB_ILi128ELi4EEEjNSF_22ColumnMajorInterleavedILi2EEELi1ENS8_30PitchLinearStripminedThreadMapINSI_ILi256ELi2EEELi128ELi4EEENSM_IjLi4ELb1EEELb0ESO_EENSQ_INSB_ILi256ELi2EEEjSY_Li0ES1B_Li16EEELSW_1ENS4_15SparseMmaPolicyINS1_4warp17SparseMmaTensorOpINS6_ILi64ELi64ELi256EEESE_SS_SE_S14_iSG_NS1H_17MmaTensorOpPolicyINSU_9SparseMmaINS6_ILi16ELi8ELi128EEELi32ESE_SG_SE_SY_iSG_NSU_21OpMultiplyAddSaturateELNSU_12SPFormatType4KindE0EEENSB_ILi1ELi1EEEEELi1ELb0EbEENSB_ILi0ELi0EEES1U_S1U_Li1EEELi3EbEENS_8epilogue11threadblock8EpilogueIS7_S1T_Li1ENS1Y_22PredicatedTileIteratorINS1Y_26OutputTileOptimalThreadMapINS1Y_15OutputTileShapeILi128ELi8ELi2ELi1ELi1EEENS22_ILi1ELi8ELi1ELi1ELi8EEELi128ELi4ELi32EEEiLb0ESO_Lb0EEENS1X_4warp24FragmentIteratorTensorOpIS1J_S1M_iNSM_IiLi4ELb1EEESG_EENS27_20TileIteratorTensorOpIS1J_S1M_iSG_EENS1Y_18SharedLoadIteratorINS25_18CompactedThreadMapEiLi16EEENS1X_6thread17LinearCombinationIiLi4EiiLNS2G_9ScaleType4KindE0ELNS_15FloatRoundStyleE2EiEENSB_ILi0ELi8EEELi1ELi1EEENS4_30GemmIdentityThreadblockSwizzleILi1EEEEEEEvNT_6ParamsE --------------------------
	.section	.nv.info._ZN7cutlass7Kernel2INS_4gemm6kernel19GemmSparseUniversalINS1_11threadblock19SparseMmaMultistageINS1_9GemmShapeILi128ELi128ELi256EEENS_9transform11threadblock28PredicatedTileAccessIteratorINS_11MatrixShapeILi128ELi128EEENS_15integer_subbyteILi4ELb1EEENS_6layout8RowMajorELi1ENS8_29PitchLinearWarpRakedThreadMapINS_16PitchLinearShapeILi128ELi128EEELi128ENSI_ILi4ELi8EEELi32EEENS_5ArrayISE_Li32ELb0EEELb0ENSF_9NoPermuteEEENS9_25RegularTileAccessIteratorISC_SE_NSF_37RowMajorTensorOpMultiplicandCrosswiseILi4ELi128EEELi0ESL_Li16EEELNS_4arch14CacheOperation4KindE1ENSA_INSB_ILi256ELi128EEESE_NSF_11ColumnMajorELi0ENSH_INSI_ILi256ELi128EEELi128ENSI_ILi8ELi4EEELi32EEESN_Lb0ESO_EENSQ_ISX_SE_NSF_40ColumnMajorTensorOpMultiplicandCrosswiseILi4ELi256EEELi1ES11_Li16EEELSW_1EiSG_NSA_INSB_ILi128ELi4EEEjNSF_22ColumnMajorInterleavedILi2EEELi1ENS8_30PitchLinearStripminedThreadMapINSI_ILi256ELi2EEELi128ELi4EEENSM_IjLi4ELb1EEELb0ESO_EENSQ_INSB_ILi256ELi2EEEjSY_Li0ES1B_Li16EEELSW_1ENS4_15SparseMmaPolicyINS1_4warp17SparseMmaTensorOpINS6_ILi64ELi64ELi256EEESE_SS_SE_S14_iSG_NS1H_17MmaTensorOpPolicyINSU_9SparseMmaINS6_ILi16ELi8ELi128EEELi32ESE_SG_SE_SY_iSG_NSU_21OpMultiplyAddSaturateELNSU_12SPFormatType4KindE0EEENSB_ILi1ELi1EEEEELi1ELb0EbEENSB_ILi0ELi0EEES1U_S1U_Li1EEELi3EbEENS_8epilogue11threadblock8EpilogueIS7_S1T_Li1ENS1Y_22PredicatedTileIteratorINS1Y_26OutputTileOptimalThreadMapINS1Y_15OutputTileShapeILi128ELi8ELi2ELi1ELi1EEENS22_ILi1ELi8ELi1ELi1ELi8EEELi128ELi4ELi32EEEiLb0ESO_Lb0EEENS1X_4warp24FragmentIteratorTensorOpIS1J_S1M_iNSM_IiLi4ELb1EEESG_EENS27_20TileIteratorTensorOpIS1J_S1M_iSG_EENS1Y_18SharedLoadIteratorINS25_18CompactedThreadMapEiLi16EEENS1X_6thread17LinearCombinationIiLi4EiiLNS2G_9ScaleType4KindE0ELNS_15FloatRoundStyleE2EiEENSB_ILi0ELi8EEELi1ELi1EEENS4_30GemmIdentityThreadblockSwizzleILi1EEEEEEEvNT_6ParamsE,"",@"SHT_CUDA_INFO"
	.sectionflags	@""
	.align	4


	//----- nvinfo : EIATTR_CUDA_API_VERSION
	.align		4
        /*0000*/ 	.byte	0x04, 0x37
        /*0002*/ 	.short	(.L_18 - .L_17)
.L_17:
        /*0004*/ 	.word	0x00000082


	//----- nvinfo : EIATTR_SW2861232_WAR
	.align		4
.L_18:
        /*0008*/ 	.byte	0x01, 0x35
	.zero		2


	//----- nvinfo : EIATTR_PARAM_CBANK
	.align		4
        /*000c*/ 	.byte	0x04, 0x0a
        /*000e*/ 	.short	(.L_20 - .L_19)
	.align		4
.L_19:
        /*0010*/ 	.word	index@(.nv.constant0._ZN7cutlass7Kernel2INS_4gemm6kernel19GemmSparseUniversalINS1_11threadblock19SparseMmaMultistageINS1_9GemmShapeILi128ELi128ELi256EEENS_9transform11threadblock28PredicatedTileAccessIteratorINS_11MatrixShapeILi128ELi128EEENS_15integer_subbyteILi4ELb1EEENS_6layout8RowMajorELi1ENS8_29PitchLinearWarpRakedThreadMapINS_16PitchLinearShapeILi128ELi128EEELi128ENSI_ILi4ELi8EEELi32EEENS_5ArrayISE_Li32ELb0EEELb0ENSF_9NoPermuteEEENS9_25RegularTileAccessIteratorISC_SE_NSF_37RowMajorTensorOpMultiplicandCrosswiseILi4ELi128EEELi0ESL_Li16EEELNS_4arch14CacheOperation4KindE1ENSA_INSB_ILi256ELi128EEESE_NSF_11ColumnMajorELi0ENSH_INSI_ILi256ELi128EEELi128ENSI_ILi8ELi4EEELi32EEESN_Lb0ESO_EENSQ_ISX_SE_NSF_40ColumnMajorTensorOpMultiplicandCrosswiseILi4ELi256EEELi1ES11_Li16EEELSW_1EiSG_NSA_INSB_ILi128ELi4EEEjNSF_22ColumnMajorInterleavedILi2EEELi1ENS8_30PitchLinearStripminedThreadMapINSI_ILi256ELi2EEELi128ELi4EEENSM_IjLi4ELb1EEELb0ESO_EENSQ_INSB_ILi256ELi2EEEjSY_Li0ES1B_Li16EEELSW_1ENS4_15SparseMmaPolicyINS1_4warp17SparseMmaTensorOpINS6_ILi64ELi64ELi256EEESE_SS_SE_S14_iSG_NS1H_17MmaTensorOpPolicyINSU_9SparseMmaINS6_ILi16ELi8ELi128EEELi32ESE_SG_SE_SY_iSG_NSU_21OpMultiplyAddSaturateELNSU_12SPFormatType4KindE0EEENSB_ILi1ELi1EEEEELi1ELb0EbEENSB_ILi0ELi0EEES1U_S1U_Li1EEELi3EbEENS_8epilogue11threadblock8EpilogueIS7_S1T_Li1ENS1Y_22PredicatedTileIteratorINS1Y_26OutputTileOptimalThreadMapINS1Y_15OutputTileShapeILi128ELi8ELi2ELi1ELi1EEENS22_ILi1ELi8ELi1ELi1ELi8EEELi128ELi4ELi32EEEiLb0ESO_Lb0EEENS1X_4warp24FragmentIteratorTensorOpIS1J_S1M_iNSM_IiLi4ELb1EEESG_EENS27_20TileIteratorTensorOpIS1J_S1M_iSG_EENS1Y_18SharedLoadIteratorINS25_18CompactedThreadMapEiLi16EEENS1X_6thread17LinearCombinationIiLi4EiiLNS2G_9ScaleType4KindE0ELNS_15FloatRoundStyleE2EiEENSB_ILi0ELi8EEELi1ELi1EEENS4_30GemmIdentityThreadblockSwizzleILi1EEEEEEEvNT_6ParamsE)
        /*0014*/ 	.short	0x0160
        /*0016*/ 	.short	0x0188


	//----- nvinfo : EIATTR_CBANK_PARAM_SIZE
	.align		4
.L_20:
        /*0018*/ 	.byte	0x03, 0x19
        /*001a*/ 	.short	0x0188


	//----- nvinfo : EIATTR_KPARAM_INFO
	.align		4
        /*001c*/ 	.byte	0x04, 0x17
        /*001e*/ 	.short	(.L_22 - .L_21)
.L_21:
        /*0020*/ 	.word	0x00000000
        /*0024*/ 	.short	0x0000
        /*0026*/ 	.short	0x0000
        /*0028*/ 	.byte	0x00, 0xf0, 0x21, 0x06


	//----- nvinfo : EIATTR_MAXREG_COUNT
	.align		4
.L_22:
        /*002c*/ 	.byte	0x03, 0x1b
        /*002e*/ 	.short	0x00ff


	//----- nvinfo : EIATTR_NUM_BARRIERS
	.align		4
        /*0030*/ 	.byte	0x02, 0x4c
        /*0032*/ 	.byte	0x01
	.zero		1


	//----- nvinfo : EIATTR_MERCURY_ISA_VERSION
	.align		4
        /*0034*/ 	.byte	0x03, 0x5f
        /*0036*/ 	.short	0x0000


	//----- nvinfo : EIATTR_COOP_GROUP_MASK_REGIDS
	.align		4
        /*0038*/ 	.byte	0x04, 0x29
        /*003a*/ 	.short	(.L_24 - .L_23)


	//   ....[0]....
.L_23:
        /*003c*/ 	.word	0xffffffff


	//----- nvinfo : EIATTR_COOP_GROUP_INSTR_OFFSETS
	.align		4
.L_24:
        /*0040*/ 	.byte	0x04, 0x28
        /*0042*/ 	.short	(.L_26 - .L_25)


	//   ....[0]....
.L_25:
        /*0044*/ 	.word	0x00001890


	//----- nvinfo : EIATTR_EXIT_INSTR_OFFSETS
	.align		4
.L_26:
        /*0048*/ 	.byte	0x04, 0x1c
        /*004a*/ 	.short	(.L_28 - .L_27)


	//   ....[0]....
.L_27:
        /*004c*/ 	.word	0x000000b0


	//   ....[1]....
        /*0050*/ 	.word	0x000086d0


	//   ....[2]....
        /*0054*/ 	.word	0x00008700


	//   ....[3]....
        /*0058*/ 	.word	0x000087d0


	//----- nvinfo : EIATTR_INDIRECT_BRANCH_TARGETS
	.align		4
.L_28:
        /*005c*/ 	.byte	0x04, 0x34
        /*005e*/ 	.short	(.L_30 - .L_29)


	//   ....[0]....
.L_29:
        /*0060*/ 	.word	.L_x_23@srel
        /*0064*/ 	.short	0x0
        /*0066*/ 	.short	0x0
        /*0068*/ 	.word	0x3
        /*006c*/ 	.word	.L_x_24@srel
        /*0070*/ 	.word	.L_x_25@srel
        /*0074*/ 	.word	.L_x_26@srel


	//----- nvinfo : EIATTR_CTAIDZ_USED
	.align		4
.L_30:
        /*0078*/ 	.byte	0x01, 0x04
	.zero		2


	//----- nvinfo : EIATTR_CRS_STACK_SIZE
	.align		4
        /*007c*/ 	.byte	0x04, 0x1e
        /*007e*/ 	.short	(.L_32 - .L_31)
.L_31:
        /*0080*/ 	.word	0x00000000
.L_32:


//--------------------- .nv.callgraph             --------------------------
	.section	.nv.callgraph,"",@"SHT_CUDA_CALLGRAPH"
	.align	4
	.sectionentsize	8
	.align		4
        /*0000*/ 	.word	0x00000000
	.align		4
        /*0004*/ 	.word	0xffffffff
	.align		4
        /*0008*/ 	.word	0x00000000
	.align		4
        /*000c*/ 	.word	0xfffffffe
	.align		4
        /*0010*/ 	.word	0x00000000
	.align		4
        /*0014*/ 	.word	0xfffffffd
	.align		4
        /*0018*/ 	.word	0x00000000
	.align		4
        /*001c*/ 	.word	0xfffffffc


//--------------------- .nv.rel.action            --------------------------
	.section	.nv.rel.action,"",@"SHT_CUDA_RELOCINFO"
	.align	8
	.sectionentsize	8
        /*0000*/ 	.byte	0x73, 0x00, 0x00, 0x00, 0x00, 0x00, 0x00, 0x00, 0x00, 0x00, 0x00, 0x11, 0x25, 0x00, 0x05, 0x36


//--------------------- .nv.constant4             --------------------------
	.section	.nv.constant4,"a",@progbits
	.align	8
	.align		8
.nv.constant4:
        /*0000*/ 	.dword	_ZN33_INTERNAL_86a84711_4_k_cu__Z3runv4cuda3std3__45__cpo5beginE
	.align		8
        /*0008*/ 	.dword	_ZN33_INTERNAL_86a84711_4_k_cu__Z3runv4cuda3std3__45__cpo3endE
	.align		8
        /*0010*/ 	.dword	_ZN33_INTERNAL_86a84711_4_k_cu__Z3runv4cuda3std3__45__cpo6cbeginE
	.align		8
        /*0018*/ 	.dword	_ZN33_INTERNAL_86a84711_4_k_cu__Z3runv4cuda3std3__45__cpo4cendE
	.align		8
        /*0020*/ 	.dword	_ZN33_INTERNAL_86a84711_4_k_cu__Z3runv4cuda3std3__435_GLOBAL__N__86a84711_4_k_cu__Z3runv6ignoreE
	.align		8
        /*0028*/ 	.dword	_ZN33_INTERNAL_86a84711_4_k_cu__Z3runv4cuda3std3__419piecewise_constructE
	.align		8
        /*0030*/ 	.dword	_ZN33_INTERNAL_86a84711_4_k_cu__Z3runv4cuda3std3__48in_placeE
	.align		8
        /*0038*/ 	.dword	_ZN33_INTERNAL_86a84711_4_k_cu__Z3runv4cuda3std6ranges3__45__cpo4swapE
	.align		8
        /*0040*/ 	.dword	_ZN33_INTERNAL_86a84711_4_k_cu__Z3runv4cuda3std6ranges3__45__cpo9iter_moveE
	.align		8
        /*0048*/ 	.dword	_ZN33_INTERNAL_86a84711_4_k_cu__Z3runv4cute7productE
	.align		8
        /*0050*/ 	.dword	_ZN33_INTERNAL_86a84711_4_k_cu__Z3runv4cute1_E


//--------------------- .nv.constant2._ZN7cutlass7Kernel2INS_4gemm6kernel19GemmSparseUniversalINS1_11threadblock19SparseMmaMultistageINS1_9GemmShapeILi128ELi128ELi256EEENS_9transform11threadblock28PredicatedTileAccessIteratorINS_11MatrixShapeILi128ELi128EEENS_15integer_subbyteILi4ELb1EEENS_6layout8RowMajorELi1ENS8_29PitchLinearWarpRakedThreadMapINS_16PitchLinearShapeILi128ELi128EEELi128ENSI_ILi4ELi8EEELi32EEENS_5ArrayISE_Li32ELb0EEELb0ENSF_9NoPermuteEEENS9_25RegularTileAccessIteratorISC_SE_NSF_37RowMajorTensorOpMultiplicandCrosswiseILi4ELi128EEELi0ESL_Li16EEELNS_4arch14CacheOperation4KindE1ENSA_INSB_ILi256ELi128EEESE_NSF_11ColumnMajorELi0ENSH_INSI_ILi256ELi128EEELi128ENSI_ILi8ELi4EEELi32EEESN_Lb0ESO_EENSQ_ISX_SE_NSF_40ColumnMajorTensorOpMultiplicandCrosswiseILi4ELi256EEELi1ES11_Li16EEELSW_1EiSG_NSA_INSB_ILi128ELi4EEEjNSF_22ColumnMajorInterleavedILi2EEELi1ENS8_30PitchLinearStripminedThreadMapINSI_ILi256ELi2EEELi128ELi4EEENSM_IjLi4ELb1EEELb0ESO_EENSQ_INSB_ILi256ELi2EEEjSY_Li0ES1B_Li16EEELSW_1ENS4_15SparseMmaPolicyINS1_4warp17SparseMmaTensorOpINS6_ILi64ELi64ELi256EEESE_SS_SE_S14_iSG_NS1H_17MmaTensorOpPolicyINSU_9SparseMmaINS6_ILi16ELi8ELi128EEELi32ESE_SG_SE_SY_iSG_NSU_21OpMultiplyAddSaturateELNSU_12SPFormatType4KindE0EEENSB_ILi1ELi1EEEEELi1ELb0EbEENSB_ILi0ELi0EEES1U_S1U_Li1EEELi3EbEENS_8epilogue11threadblock8EpilogueIS7_S1T_Li1ENS1Y_22PredicatedTileIteratorINS1Y_26OutputTileOptimalThreadMapINS1Y_15OutputTileShapeILi128ELi8ELi2ELi1ELi1EEENS22_ILi1ELi8ELi1ELi1ELi8EEELi128ELi4ELi32EEEiLb0ESO_Lb0EEENS1X_4warp24FragmentIteratorTensorOpIS1J_S1M_iNSM_IiLi4ELb1EEESG_EENS27_20TileIteratorTensorOpIS1J_S1M_iSG_EENS1Y_18SharedLoadIteratorINS25_18CompactedThreadMapEiLi16EEENS1X_6thread17LinearCombinationIiLi4EiiLNS2G_9ScaleType4KindE0ELNS_15FloatRoundStyleE2EiEENSB_ILi0ELi8EEELi1ELi1EEENS4_30GemmIdentityThreadblockSwizzleILi1EEEEEEEvNT_6ParamsE --------------------------
	.section	.nv.constant2._ZN7cutlass7Kernel2INS_4gemm6kernel19GemmSparseUniversalINS1_11threadblock19SparseMmaMultistageINS1_9GemmShapeILi128ELi128ELi256EEENS_9transform11threadblock28PredicatedTileAccessIteratorINS_11MatrixShapeILi128ELi128EEENS_15integer_subbyteILi4ELb1EEENS_6layout8RowMajorELi1ENS8_29PitchLinearWarpRakedThreadMapINS_16PitchLinearShapeILi128ELi128EEELi128ENSI_ILi4ELi8EEELi32EEENS_5ArrayISE_Li32ELb0EEELb0ENSF_9NoPermuteEEENS9_25RegularTileAccessIteratorISC_SE_NSF_37RowMajorTensorOpMultiplicandCrosswiseILi4ELi128EEELi0ESL_Li16EEELNS_4arch14CacheOperation4KindE1ENSA_INSB_ILi256ELi128EEESE_NSF_11ColumnMajorELi0ENSH_INSI_ILi256ELi128EEELi128ENSI_ILi8ELi4EEELi32EEESN_Lb0ESO_EENSQ_ISX_SE_NSF_40ColumnMajorTensorOpMultiplicandCrosswiseILi4ELi256EEELi1ES11_Li16EEELSW_1EiSG_NSA_INSB_ILi128ELi4EEEjNSF_22ColumnMajorInterleavedILi2EEELi1ENS8_30PitchLinearStripminedThreadMapINSI_ILi256ELi2EEELi128ELi4EEENSM_IjLi4ELb1EEELb0ESO_EENSQ_INSB_ILi256ELi2EEEjSY_Li0ES1B_Li16EEELSW_1ENS4_15SparseMmaPolicyINS1_4warp17SparseMmaTensorOpINS6_ILi64ELi64ELi256EEESE_SS_SE_S14_iSG_NS1H_17MmaTensorOpPolicyINSU_9SparseMmaINS6_ILi16ELi8ELi128EEELi32ESE_SG_SE_SY_iSG_NSU_21OpMultiplyAddSaturateELNSU_12SPFormatType4KindE0EEENSB_ILi1ELi1EEEEELi1ELb0EbEENSB_ILi0ELi0EEES1U_S1U_Li1EEELi3EbEENS_8epilogue11threadblock8EpilogueIS7_S1T_Li1ENS1Y_22PredicatedTileIteratorINS1Y_26OutputTileOptimalThreadMapINS1Y_15OutputTileShapeILi128ELi8ELi2ELi1ELi1EEENS22_ILi1ELi8ELi1ELi1ELi8EEELi128ELi4ELi32EEEiLb0ESO_Lb0EEENS1X_4warp24FragmentIteratorTensorOpIS1J_S1M_iNSM_IiLi4ELb1EEESG_EENS27_20TileIteratorTensorOpIS1J_S1M_iSG_EENS1Y_18SharedLoadIteratorINS25_18CompactedThreadMapEiLi16EEENS1X_6thread17LinearCombinationIiLi4EiiLNS2G_9ScaleType4KindE0ELNS_15FloatRoundStyleE2EiEENSB_ILi0ELi8EEELi1ELi1EEENS4_30GemmIdentityThreadblockSwizzleILi1EEEEEEEvNT_6ParamsE,"a",@progbits
	.sectionflags	@""
	.align	4
.nv.constant2._ZN7cutlass7Kernel2INS_4gemm6kernel19GemmSparseUniversalINS1_11threadblock19SparseMmaMultistageINS1_9GemmShapeILi128ELi128ELi256EEENS_9transform11threadblock28PredicatedTileAccessIteratorINS_11MatrixShapeILi128ELi128EEENS_15integer_subbyteILi4ELb1EEENS_6layout8RowMajorELi1ENS8_29PitchLinearWarpRakedThreadMapINS_16PitchLinearShapeILi128ELi128EEELi128ENSI_ILi4ELi8EEELi32EEENS_5ArrayISE_Li32ELb0EEELb0ENSF_9NoPermuteEEENS9_25RegularTileAccessIteratorISC_SE_NSF_37RowMajorTensorOpMultiplicandCrosswiseILi4ELi128EEELi0ESL_Li16EEELNS_4arch14CacheOperation4KindE1ENSA_INSB_ILi256ELi128EEESE_NSF_11ColumnMajorELi0ENSH_INSI_ILi256ELi128EEELi128ENSI_ILi8ELi4EEELi32EEESN_Lb0ESO_EENSQ_ISX_SE_NSF_40ColumnMajorTensorOpMultiplicandCrosswiseILi4ELi256EEELi1ES11_Li16EEELSW_1EiSG_NSA_INSB_ILi128ELi4EEEjNSF_22ColumnMajorInterleavedILi2EEELi1ENS8_30PitchLinearStripminedThreadMapINSI_ILi256ELi2EEELi128ELi4EEENSM_IjLi4ELb1EEELb0ESO_EENSQ_INSB_ILi256ELi2EEEjSY_Li0ES1B_Li16EEELSW_1ENS4_15SparseMmaPolicyINS1_4warp17SparseMmaTensorOpINS6_ILi64ELi64ELi256EEESE_SS_SE_S14_iSG_NS1H_17MmaTensorOpPolicyINSU_9SparseMmaINS6_ILi16ELi8ELi128EEELi32ESE_SG_SE_SY_iSG_NSU_21OpMultiplyAddSaturateELNSU_12SPFormatType4KindE0EEENSB_ILi1ELi1EEEEELi1ELb0EbEENSB_ILi0ELi0EEES1U_S1U_Li1EEELi3EbEENS_8epilogue11threadblock8EpilogueIS7_S1T_Li1ENS1Y_22PredicatedTileIteratorINS1Y_26OutputTileOptimalThreadMapINS1Y_15OutputTileShapeILi128ELi8ELi2ELi1ELi1EEENS22_ILi1ELi8ELi1ELi1ELi8EEELi128ELi4ELi32EEEiLb0ESO_Lb0EEENS1X_4warp24FragmentIteratorTensorOpIS1J_S1M_iNSM_IiLi4ELb1EEESG_EENS27_20TileIteratorTensorOpIS1J_S1M_iSG_EENS1Y_18SharedLoadIteratorINS25_18CompactedThreadMapEiLi16EEENS1X_6thread17LinearCombinationIiLi4EiiLNS2G_9ScaleType4KindE0ELNS_15FloatRoundStyleE2EiEENSB_ILi0ELi8EEELi1ELi1EEENS4_30GemmIdentityThreadblockSwizzleILi1EEEEEEEvNT_6ParamsE:
        /*0000*/ 	.byte	0x80, 0x3d, 0x00, 0x00, 0xa0, 0x3c, 0x00, 0x00, 0x20, 0x3c, 0x00, 0x00


//--------------------- .nv.constant0._ZN7cutlass7Kernel2INS_4gemm6kernel19GemmSparseUniversalINS1_11threadblock19SparseMmaMultistageINS1_9GemmShapeILi128ELi128ELi256EEENS_9transform11threadblock28PredicatedTileAccessIteratorINS_11MatrixShapeILi128ELi128EEENS_15integer_subbyteILi4ELb1EEENS_6layout8RowMajorELi1ENS8_29PitchLinearWarpRakedThreadMapINS_16PitchLinearShapeILi128ELi128EEELi128ENSI_ILi4ELi8EEELi32EEENS_5ArrayISE_Li32ELb0EEELb0ENSF_9NoPermuteEEENS9_25RegularTileAccessIteratorISC_SE_NSF_37RowMajorTensorOpMultiplicandCrosswiseILi4ELi128EEELi0ESL_Li16EEELNS_4arch14CacheOperation4KindE1ENSA_INSB_ILi256ELi128EEESE_NSF_11ColumnMajorELi0ENSH_INSI_ILi256ELi128EEELi128ENSI_ILi8ELi4EEELi32EEESN_Lb0ESO_EENSQ_ISX_SE_NSF_40ColumnMajorTensorOpMultiplicandCrosswiseILi4ELi256EEELi1ES11_Li16EEELSW_1EiSG_NSA_INSB_ILi128ELi4EEEjNSF_22ColumnMajorInterleavedILi2EEELi1ENS8_30PitchLinearStripminedThreadMapINSI_ILi256ELi2EEELi128ELi4EEENSM_IjLi4ELb1EEELb0ESO_EENSQ_INSB_ILi256ELi2EEEjSY_Li0ES1B_Li16EEELSW_1ENS4_15SparseMmaPolicyINS1_4warp17SparseMmaTensorOpINS6_ILi64ELi64ELi256EEESE_SS_SE_S14_iSG_NS1H_17MmaTensorOpPolicyINSU_9SparseMmaINS6_ILi16ELi8ELi128EEELi32ESE_SG_SE_SY_iSG_NSU_21OpMultiplyAddSaturateELNSU_12SPFormatType4KindE0EEENSB_ILi1ELi1EEEEELi1ELb0EbEENSB_ILi0ELi0EEES1U_S1U_Li1EEELi3EbEENS_8epilogue11threadblock8EpilogueIS7_S1T_Li1ENS1Y_22PredicatedTileIteratorINS1Y_26OutputTileOptimalThreadMapINS1Y_15OutputTileShapeILi128ELi8ELi2ELi1ELi1EEENS22_ILi1ELi8ELi1ELi1ELi8EEELi128ELi4ELi32EEEiLb0ESO_Lb0EEENS1X_4warp24FragmentIteratorTensorOpIS1J_S1M_iNSM_IiLi4ELb1EEESG_EENS27_20TileIteratorTensorOpIS1J_S1M_iSG_EENS1Y_18SharedLoadIteratorINS25_18CompactedThreadMapEiLi16EEENS1X_6thread17LinearCombinationIiLi4EiiLNS2G_9ScaleType4KindE0ELNS_15FloatRoundStyleE2EiEENSB_ILi0ELi8EEELi1ELi1EEENS4_30GemmIdentityThreadblockSwizzleILi1EEEEEEEvNT_6ParamsE --------------------------
	.section	.nv.constant0._ZN7cutlass7Kernel2INS_4gemm6kernel19GemmSparseUniversalINS1_11threadblock19SparseMmaMultistageINS1_9GemmShapeILi128ELi128ELi256EEENS_9transform11threadblock28PredicatedTileAccessIteratorINS_11MatrixShapeILi128ELi128EEENS_15integer_subbyteILi4ELb1EEENS_6layout8RowMajorELi1ENS8_29PitchLinearWarpRakedThreadMapINS_16PitchLinearShapeILi128ELi128EEELi128ENSI_ILi4ELi8EEELi32EEENS_5ArrayISE_Li32ELb0EEELb0ENSF_9NoPermuteEEENS9_25RegularTileAccessIteratorISC_SE_NSF_37RowMajorTensorOpMultiplicandCrosswiseILi4ELi128EEELi0ESL_Li16EEELNS_4arch14CacheOperation4KindE1ENSA_INSB_ILi256ELi128EEESE_NSF_11ColumnMajorELi0ENSH_INSI_ILi256ELi128EEELi128ENSI_ILi8ELi4EEELi32EEESN_Lb0ESO_EENSQ_ISX_SE_NSF_40ColumnMajorTensorOpMultiplicandCrosswiseILi4ELi256EEELi1ES11_Li16EEELSW_1EiSG_NSA_INSB_ILi128ELi4EEEjNSF_22ColumnMajorInterleavedILi2EEELi1ENS8_30PitchLinearStripminedThreadMapINSI_ILi256ELi2EEELi128ELi4EEENSM_IjLi4ELb1EEELb0ESO_EENSQ_INSB_ILi256ELi2EEEjSY_Li0ES1B_Li16EEELSW_1ENS4_15SparseMmaPolicyINS1_4warp17SparseMmaTensorOpINS6_ILi64ELi64ELi256EEESE_SS_SE_S14_iSG_NS1H_17MmaTensorOpPolicyINSU_9SparseMmaINS6_ILi16ELi8ELi128EEELi32ESE_SG_SE_SY_iSG_NSU_21OpMultiplyAddSaturateELNSU_12SPFormatType4KindE0EEENSB_ILi1ELi1EEEEELi1ELb0EbEENSB_ILi0ELi0EEES1U_S1U_Li1EEELi3EbEENS_8epilogue11threadblock8EpilogueIS7_S1T_Li1ENS1Y_22PredicatedTileIteratorINS1Y_26OutputTileOptimalThreadMapINS1Y_15OutputTileShapeILi128ELi8ELi2ELi1ELi1EEENS22_ILi1ELi8ELi1ELi1ELi8EEELi128ELi4ELi32EEEiLb0ESO_Lb0EEENS1X_4warp24FragmentIteratorTensorOpIS1J_S1M_iNSM_IiLi4ELb1EEESG_EENS27_20TileIteratorTensorOpIS1J_S1M_iSG_EENS1Y_18SharedLoadIteratorINS25_18CompactedThreadMapEiLi16EEENS1X_6thread17LinearCombinationIiLi4EiiLNS2G_9ScaleType4KindE0ELNS_15FloatRoundStyleE2EiEENSB_ILi0ELi8EEELi1ELi1EEENS4_30GemmIdentityThreadblockSwizzleILi1EEEEEEEvNT_6ParamsE,"a",@progbits
	.sectionflags	@""
	.align	4
.nv.constant0._ZN7cutlass7Kernel2INS_4gemm6kernel19GemmSparseUniversalINS1_11threadblock19SparseMmaMultistageINS1_9GemmShapeILi128ELi128ELi256EEENS_9transform11threadblock28PredicatedTileAccessIteratorINS_11MatrixShapeILi128ELi128EEENS_15integer_subbyteILi4ELb1EEENS_6layout8RowMajorELi1ENS8_29PitchLinearWarpRakedThreadMapINS_16PitchLinearShapeILi128ELi128EEELi128ENSI_ILi4ELi8EEELi32EEENS_5ArrayISE_Li32ELb0EEELb0ENSF_9NoPermuteEEENS9_25RegularTileAccessIteratorISC_SE_NSF_37RowMajorTensorOpMultiplicandCrosswiseILi4ELi128EEELi0ESL_Li16EEELNS_4arch14CacheOperation4KindE1ENSA_INSB_ILi256ELi128EEESE_NSF_11ColumnMajorELi0ENSH_INSI_ILi256ELi128EEELi128ENSI_ILi8ELi4EEELi32EEESN_Lb0ESO_EENSQ_ISX_SE_NSF_40ColumnMajorTensorOpMultiplicandCrosswiseILi4ELi256EEELi1ES11_Li16EEELSW_1EiSG_NSA_INSB_ILi128ELi4EEEjNSF_22ColumnMajorInterleavedILi2EEELi1ENS8_30PitchLinearStripminedThreadMapINSI_ILi256ELi2EEELi128ELi4EEENSM_IjLi4ELb1EEELb0ESO_EENSQ_INSB_ILi256ELi2EEEjSY_Li0ES1B_Li16EEELSW_1ENS4_15SparseMmaPolicyINS1_4warp17SparseMmaTensorOpINS6_ILi64ELi64ELi256EEESE_SS_SE_S14_iSG_NS1H_17MmaTensorOpPolicyINSU_9SparseMmaINS6_ILi16ELi8ELi128EEELi32ESE_SG_SE_SY_iSG_NSU_21OpMultiplyAddSaturateELNSU_12SPFormatType4KindE0EEENSB_ILi1ELi1EEEEELi1ELb0EbEENSB_ILi0ELi0EEES1U_S1U_Li1EEELi3EbEENS_8epilogue11threadblock8EpilogueIS7_S1T_Li1ENS1Y_22PredicatedTileIteratorINS1Y_26OutputTileOptimalThreadMapINS1Y_15OutputTileShapeILi128ELi8ELi2ELi1ELi1EEENS22_ILi1ELi8ELi1ELi1ELi8EEELi128ELi4ELi32EEEiLb0ESO_Lb0EEENS1X_4warp24FragmentIteratorTensorOpIS1J_S1M_iNSM_IiLi4ELb1EEESG_EENS27_20TileIteratorTensorOpIS1J_S1M_iSG_EENS1Y_18SharedLoadIteratorINS25_18CompactedThreadMapEiLi16EEENS1X_6thread17LinearCombinationIiLi4EiiLNS2G_9ScaleType4KindE0ELNS_15FloatRoundStyleE2EiEENSB_ILi0ELi8EEELi1ELi1EEENS4_30GemmIdentityThreadblockSwizzleILi1EEEEEEEvNT_6ParamsE:
	.zero		744


//--------------------- .text._ZN7cutlass7Kernel2INS_4gemm6kernel19GemmSparseUniversalINS1_11threadblock19SparseMmaMultistageINS1_9GemmShapeILi128ELi128ELi256EEENS_9transform11threadblock28PredicatedTileAccessIteratorINS_11MatrixShapeILi128ELi128EEENS_15integer_subbyteILi4ELb1EEENS_6layout8RowMajorELi1ENS8_29PitchLinearWarpRakedThreadMapINS_16PitchLinearShapeILi128ELi128EEELi128ENSI_ILi4ELi8EEELi32EEENS_5ArrayISE_Li32ELb0EEELb0ENSF_9NoPermuteEEENS9_25RegularTileAccessIteratorISC_SE_NSF_37RowMajorTensorOpMultiplicandCrosswiseILi4ELi128EEELi0ESL_Li16EEELNS_4arch14CacheOperation4KindE1ENSA_INSB_ILi256ELi128EEESE_NSF_11ColumnMajorELi0ENSH_INSI_ILi256ELi128EEELi128ENSI_ILi8ELi4EEELi32EEESN_Lb0ESO_EENSQ_ISX_SE_NSF_40ColumnMajorTensorOpMultiplicandCrosswiseILi4ELi256EEELi1ES11_Li16EEELSW_1EiSG_NSA_INSB_ILi128ELi4EEEjNSF_22ColumnMajorInterleavedILi2EEELi1ENS8_30PitchLinearStripminedThreadMapINSI_ILi256ELi2EEELi128ELi4EEENSM_IjLi4ELb1EEELb0ESO_EENSQ_INSB_ILi256ELi2EEEjSY_Li0ES1B_Li16EEELSW_1ENS4_15SparseMmaPolicyINS1_4warp17SparseMmaTensorOpINS6_ILi64ELi64ELi256EEESE_SS_SE_S14_iSG_NS1H_17MmaTensorOpPolicyINSU_9SparseMmaINS6_ILi16ELi8ELi128EEELi32ESE_SG_SE_SY_iSG_NSU_21OpMultiplyAddSaturateELNSU_12SPFormatType4KindE0EEENSB_ILi1ELi1EEEEELi1ELb0EbEENSB_ILi0ELi0EEES1U_S1U_Li1EEELi3EbEENS_8epilogue11threadblock8EpilogueIS7_S1T_Li1ENS1Y_22PredicatedTileIteratorINS1Y_26OutputTileOptimalThreadMapINS1Y_15OutputTileShapeILi128ELi8ELi2ELi1ELi1EEENS22_ILi1ELi8ELi1ELi1ELi8EEELi128ELi4ELi32EEEiLb0ESO_Lb0EEENS1X_4warp24FragmentIteratorTensorOpIS1J_S1M_iNSM_IiLi4ELb1EEESG_EENS27_20TileIteratorTensorOpIS1J_S1M_iSG_EENS1Y_18SharedLoadIteratorINS25_18CompactedThreadMapEiLi16EEENS1X_6thread17LinearCombinationIiLi4EiiLNS2G_9ScaleType4KindE0ELNS_15FloatRoundStyleE2EiEENSB_ILi0ELi8EEELi1ELi1EEENS4_30GemmIdentityThreadblockSwizzleILi1EEEEEEEvNT_6ParamsE --------------------------
	.section	.text._ZN7cutlass7Kernel2INS_4gemm6kernel19GemmSparseUniversalINS1_11threadblock19SparseMmaMultistageINS1_9GemmShapeILi128ELi128ELi256EEENS_9transform11threadblock28PredicatedTileAccessIteratorINS_11MatrixShapeILi128ELi128EEENS_15integer_subbyteILi4ELb1EEENS_6layout8RowMajorELi1ENS8_29PitchLinearWarpRakedThreadMapINS_16PitchLinearShapeILi128ELi128EEELi128ENSI_ILi4ELi8EEELi32EEENS_5ArrayISE_Li32ELb0EEELb0ENSF_9NoPermuteEEENS9_25RegularTileAccessIteratorISC_SE_NSF_37RowMajorTensorOpMultiplicandCrosswiseILi4ELi128EEELi0ESL_Li16EEELNS_4arch14CacheOperation4KindE1ENSA_INSB_ILi256ELi128EEESE_NSF_11ColumnMajorELi0ENSH_INSI_ILi256ELi128EEELi128ENSI_ILi8ELi4EEELi32EEESN_Lb0ESO_EENSQ_ISX_SE_NSF_40ColumnMajorTensorOpMultiplicandCrosswiseILi4ELi256EEELi1ES11_Li16EEELSW_1EiSG_NSA_INSB_ILi128ELi4EEEjNSF_22ColumnMajorInterleavedILi2EEELi1ENS8_30PitchLinearStripminedThreadMapINSI_ILi256ELi2EEELi128ELi4EEENSM_IjLi4ELb1EEELb0ESO_EENSQ_INSB_ILi256ELi2EEEjSY_Li0ES1B_Li16EEELSW_1ENS4_15SparseMmaPolicyINS1_4warp17SparseMmaTensorOpINS6_ILi64ELi64ELi256EEESE_SS_SE_S14_iSG_NS1H_17MmaTensorOpPolicyINSU_9SparseMmaINS6_ILi16ELi8ELi128EEELi32ESE_SG_SE_SY_iSG_NSU_21OpMultiplyAddSaturateELNSU_12SPFormatType4KindE0EEENSB_ILi1ELi1EEEEELi1ELb0EbEENSB_ILi0ELi0EEES1U_S1U_Li1EEELi3EbEENS_8epilogue11threadblock8EpilogueIS7_S1T_Li1ENS1Y_22PredicatedTileIteratorINS1Y_26OutputTileOptimalThreadMapINS1Y_15OutputTileShapeILi128ELi8ELi2ELi1ELi1EEENS22_ILi1ELi8ELi1ELi1ELi8EEELi128ELi4ELi32EEEiLb0ESO_Lb0EEENS1X_4warp24FragmentIteratorTensorOpIS1J_S1M_iNSM_IiLi4ELb1EEESG_EENS27_20TileIteratorTensorOpIS1J_S1M_iSG_EENS1Y_18SharedLoadIteratorINS25_18CompactedThreadMapEiLi16EEENS1X_6thread17LinearCombinationIiLi4EiiLNS2G_9ScaleType4KindE0ELNS_15FloatRoundStyleE2EiEENSB_ILi0ELi8EEELi1ELi1EEENS4_30GemmIdentityThreadblockSwizzleILi1EEEEEEEvNT_6ParamsE,"ax",@progbits
	.sectioninfo	@"SHI_REGISTERS=254"
	.align	128
.text._ZN7cutlass7Kernel2INS_4gemm6kernel19GemmSparseUniversalINS1_11threadblock19SparseMmaMultistageINS1_9GemmShapeILi128ELi128ELi256EEENS_9transform11threadblock28PredicatedTileAccessIteratorINS_11MatrixShapeILi128ELi128EEENS_15integer_subbyteILi4ELb1EEENS_6layout8RowMajorELi1ENS8_29PitchLinearWarpRakedThreadMapINS_16PitchLinearShapeILi128ELi128EEELi128ENSI_ILi4ELi8EEELi32EEENS_5ArrayISE_Li32ELb0EEELb0ENSF_9NoPermuteEEENS9_25RegularTileAccessIteratorISC_SE_NSF_37RowMajorTensorOpMultiplicandCrosswiseILi4ELi128EEELi0ESL_Li16EEELNS_4arch14CacheOperation4KindE1ENSA_INSB_ILi256ELi128EEESE_NSF_11ColumnMajorELi0ENSH_INSI_ILi256ELi128EEELi128ENSI_ILi8ELi4EEELi32EEESN_Lb0ESO_EENSQ_ISX_SE_NSF_40ColumnMajorTensorOpMultiplicandCrosswiseILi4ELi256EEELi1ES11_Li16EEELSW_1EiSG_NSA_INSB_ILi128ELi4EEEjNSF_22ColumnMajorInterleavedILi2EEELi1ENS8_30PitchLinearStripminedThreadMapINSI_ILi256ELi2EEELi128ELi4EEENSM_IjLi4ELb1EEELb0ESO_EENSQ_INSB_ILi256ELi2EEEjSY_Li0ES1B_Li16EEELSW_1ENS4_15SparseMmaPolicyINS1_4warp17SparseMmaTensorOpINS6_ILi64ELi64ELi256EEESE_SS_SE_S14_iSG_NS1H_17MmaTensorOpPolicyINSU_9SparseMmaINS6_ILi16ELi8ELi128EEELi32ESE_SG_SE_SY_iSG_NSU_21OpMultiplyAddSaturateELNSU_12SPFormatType4KindE0EEENSB_ILi1ELi1EEEEELi1ELb0EbEENSB_ILi0ELi0EEES1U_S1U_Li1EEELi3EbEENS_8epilogue11threadblock8EpilogueIS7_S1T_Li1ENS1Y_22PredicatedTileIteratorINS1Y_26OutputTileOptimalThreadMapINS1Y_15OutputTileShapeILi128ELi8ELi2ELi1ELi1EEENS22_ILi1ELi8ELi1ELi1ELi8EEELi128ELi4ELi32EEEiLb0ESO_Lb0EEENS1X_4warp24FragmentIteratorTensorOpIS1J_S1M_iNSM_IiLi4ELb1EEESG_EENS27_20TileIteratorTensorOpIS1J_S1M_iSG_EENS1Y_18SharedLoadIteratorINS25_18CompactedThreadMapEiLi16EEENS1X_6thread17LinearCombinationIiLi4EiiLNS2G_9ScaleType4KindE0ELNS_15FloatRoundStyleE2EiEENSB_ILi0ELi8EEELi1ELi1EEENS4_30GemmIdentityThreadblockSwizzleILi1EEEEEEEvNT_6ParamsE:
        .type           _ZN7cutlass7Kernel2INS_4gemm6kernel19GemmSparseUniversalINS1_11threadblock19SparseMmaMultistageINS1_9GemmShapeILi128ELi128ELi256EEENS_9transform11threadblock28PredicatedTileAccessIteratorINS_11MatrixShapeILi128ELi128EEENS_15integer_subbyteILi4ELb1EEENS_6layout8RowMajorELi1ENS8_29PitchLinearWarpRakedThreadMapINS_16PitchLinearShapeILi128ELi128EEELi128ENSI_ILi4ELi8EEELi32EEENS_5ArrayISE_Li32ELb0EEELb0ENSF_9NoPermuteEEENS9_25RegularTileAccessIteratorISC_SE_NSF_37RowMajorTensorOpMultiplicandCrosswiseILi4ELi128EEELi0ESL_Li16EEELNS_4arch14CacheOperation4KindE1ENSA_INSB_ILi256ELi128EEESE_NSF_11ColumnMajorELi0ENSH_INSI_ILi256ELi128EEELi128ENSI_ILi8ELi4EEELi32EEESN_Lb0ESO_EENSQ_ISX_SE_NSF_40ColumnMajorTensorOpMultiplicandCrosswiseILi4ELi256EEELi1ES11_Li16EEELSW_1EiSG_NSA_INSB_ILi128ELi4EEEjNSF_22ColumnMajorInterleavedILi2EEELi1ENS8_30PitchLinearStripminedThreadMapINSI_ILi256ELi2EEELi128ELi4EEENSM_IjLi4ELb1EEELb0ESO_EENSQ_INSB_ILi256ELi2EEEjSY_Li0ES1B_Li16EEELSW_1ENS4_15SparseMmaPolicyINS1_4warp17SparseMmaTensorOpINS6_ILi64ELi64ELi256EEESE_SS_SE_S14_iSG_NS1H_17MmaTensorOpPolicyINSU_9SparseMmaINS6_ILi16ELi8ELi128EEELi32ESE_SG_SE_SY_iSG_NSU_21OpMultiplyAddSaturateELNSU_12SPFormatType4KindE0EEENSB_ILi1ELi1EEEEELi1ELb0EbEENSB_ILi0ELi0EEES1U_S1U_Li1EEELi3EbEENS_8epilogue11threadblock8EpilogueIS7_S1T_Li1ENS1Y_22PredicatedTileIteratorINS1Y_26OutputTileOptimalThreadMapINS1Y_15OutputTileShapeILi128ELi8ELi2ELi1ELi1EEENS22_ILi1ELi8ELi1ELi1ELi8EEELi128ELi4ELi32EEEiLb0ESO_Lb0EEENS1X_4warp24FragmentIteratorTensorOpIS1J_S1M_iNSM_IiLi4ELb1EEESG_EENS27_20TileIteratorTensorOpIS1J_S1M_iSG_EENS1Y_18SharedLoadIteratorINS25_18CompactedThreadMapEiLi16EEENS1X_6thread17LinearCombinationIiLi4EiiLNS2G_9ScaleType4KindE0ELNS_15FloatRoundStyleE2EiEENSB_ILi0ELi8EEELi1ELi1EEENS4_30GemmIdentityThreadblockSwizzleILi1EEEEEEEvNT_6ParamsE,@function
        .size           _ZN7cutlass7Kernel2INS_4gemm6kernel19GemmSparseUniversalINS1_11threadblock19SparseMmaMultistageINS1_9GemmShapeILi128ELi128ELi256EEENS_9transform11threadblock28PredicatedTileAccessIteratorINS_11MatrixShapeILi128ELi128EEENS_15integer_subbyteILi4ELb1EEENS_6layout8RowMajorELi1ENS8_29PitchLinearWarpRakedThreadMapINS_16PitchLinearShapeILi128ELi128EEELi128ENSI_ILi4ELi8EEELi32EEENS_5ArrayISE_Li32ELb0EEELb0ENSF_9NoPermuteEEENS9_25RegularTileAccessIteratorISC_SE_NSF_37RowMajorTensorOpMultiplicandCrosswiseILi4ELi128EEELi0ESL_Li16EEELNS_4arch14CacheOperation4KindE1ENSA_INSB_ILi256ELi128EEESE_NSF_11ColumnMajorELi0ENSH_INSI_ILi256ELi128EEELi128ENSI_ILi8ELi4EEELi32EEESN_Lb0ESO_EENSQ_ISX_SE_NSF_40ColumnMajorTensorOpMultiplicandCrosswiseILi4ELi256EEELi1ES11_Li16EEELSW_1EiSG_NSA_INSB_ILi128ELi4EEEjNSF_22ColumnMajorInterleavedILi2EEELi1ENS8_30PitchLinearStripminedThreadMapINSI_ILi256ELi2EEELi128ELi4EEENSM_IjLi4ELb1EEELb0ESO_EENSQ_INSB_ILi256ELi2EEEjSY_Li0ES1B_Li16EEELSW_1ENS4_15SparseMmaPolicyINS1_4warp17SparseMmaTensorOpINS6_ILi64ELi64ELi256EEESE_SS_SE_S14_iSG_NS1H_17MmaTensorOpPolicyINSU_9SparseMmaINS6_ILi16ELi8ELi128EEELi32ESE_SG_SE_SY_iSG_NSU_21OpMultiplyAddSaturateELNSU_12SPFormatType4KindE0EEENSB_ILi1ELi1EEEEELi1ELb0EbEENSB_ILi0ELi0EEES1U_S1U_Li1EEELi3EbEENS_8epilogue11threadblock8EpilogueIS7_S1T_Li1ENS1Y_22PredicatedTileIteratorINS1Y_26OutputTileOptimalThreadMapINS1Y_15OutputTileShapeILi128ELi8ELi2ELi1ELi1EEENS22_ILi1ELi8ELi1ELi1ELi8EEELi128ELi4ELi32EEEiLb0ESO_Lb0EEENS1X_4warp24FragmentIteratorTensorOpIS1J_S1M_iNSM_IiLi4ELb1EEESG_EENS27_20TileIteratorTensorOpIS1J_S1M_iSG_EENS1Y_18SharedLoadIteratorINS25_18CompactedThreadMapEiLi16EEENS1X_6thread17LinearCombinationIiLi4EiiLNS2G_9ScaleType4KindE0ELNS_15FloatRoundStyleE2EiEENSB_ILi0ELi8EEELi1ELi1EEENS4_30GemmIdentityThreadblockSwizzleILi1EEEEEEEvNT_6ParamsE,(.L_x_27 - _ZN7cutlass7Kernel2INS_4gemm6kernel19GemmSparseUniversalINS1_11threadblock19SparseMmaMultistageINS1_9GemmShapeILi128ELi128ELi256EEENS_9transform11threadblock28PredicatedTileAccessIteratorINS_11MatrixShapeILi128ELi128EEENS_15integer_subbyteILi4ELb1EEENS_6layout8RowMajorELi1ENS8_29PitchLinearWarpRakedThreadMapINS_16PitchLinearShapeILi128ELi128EEELi128ENSI_ILi4ELi8EEELi32EEENS_5ArrayISE_Li32ELb0EEELb0ENSF_9NoPermuteEEENS9_25RegularTileAccessIteratorISC_SE_NSF_37RowMajorTensorOpMultiplicandCrosswiseILi4ELi128EEELi0ESL_Li16EEELNS_4arch14CacheOperation4KindE1ENSA_INSB_ILi256ELi128EEESE_NSF_11ColumnMajorELi0ENSH_INSI_ILi256ELi128EEELi128ENSI_ILi8ELi4EEELi32EEESN_Lb0ESO_EENSQ_ISX_SE_NSF_40ColumnMajorTensorOpMultiplicandCrosswiseILi4ELi256EEELi1ES11_Li16EEELSW_1EiSG_NSA_INSB_ILi128ELi4EEEjNSF_22ColumnMajorInterleavedILi2EEELi1ENS8_30PitchLinearStripminedThreadMapINSI_ILi256ELi2EEELi128ELi4EEENSM_IjLi4ELb1EEELb0ESO_EENSQ_INSB_ILi256ELi2EEEjSY_Li0ES1B_Li16EEELSW_1ENS4_15SparseMmaPolicyINS1_4warp17SparseMmaTensorOpINS6_ILi64ELi64ELi256EEESE_SS_SE_S14_iSG_NS1H_17MmaTensorOpPolicyINSU_9SparseMmaINS6_ILi16ELi8ELi128EEELi32ESE_SG_SE_SY_iSG_NSU_21OpMultiplyAddSaturateELNSU_12SPFormatType4KindE0EEENSB_ILi1ELi1EEEEELi1ELb0EbEENSB_ILi0ELi0EEES1U_S1U_Li1EEELi3EbEENS_8epilogue11threadblock8EpilogueIS7_S1T_Li1ENS1Y_22PredicatedTileIteratorINS1Y_26OutputTileOptimalThreadMapINS1Y_15OutputTileShapeILi128ELi8ELi2ELi1ELi1EEENS22_ILi1ELi8ELi1ELi1ELi8EEELi128ELi4ELi32EEEiLb0ESO_Lb0EEENS1X_4warp24FragmentIteratorTensorOpIS1J_S1M_iNSM_IiLi4ELb1EEESG_EENS27_20TileIteratorTensorOpIS1J_S1M_iSG_EENS1Y_18SharedLoadIteratorINS25_18CompactedThreadMapEiLi16EEENS1X_6thread17LinearCombinationIiLi4EiiLNS2G_9ScaleType4KindE0ELNS_15FloatRoundStyleE2EiEENSB_ILi0ELi8EEELi1ELi1EEENS4_30GemmIdentityThreadblockSwizzleILi1EEEEEEEvNT_6ParamsE)
        .other          _ZN7cutlass7Kernel2INS_4gemm6kernel19GemmSparseUniversalINS1_11threadblock19SparseMmaMultistageINS1_9GemmShapeILi128ELi128ELi256EEENS_9transform11threadblock28PredicatedTileAccessIteratorINS_11MatrixShapeILi128ELi128EEENS_15integer_subbyteILi4ELb1EEENS_6layout8RowMajorELi1ENS8_29PitchLinearWarpRakedThreadMapINS_16PitchLinearShapeILi128ELi128EEELi128ENSI_ILi4ELi8EEELi32EEENS_5ArrayISE_Li32ELb0EEELb0ENSF_9NoPermuteEEENS9_25RegularTileAccessIteratorISC_SE_NSF_37RowMajorTensorOpMultiplicandCrosswiseILi4ELi128EEELi0ESL_Li16EEELNS_4arch14CacheOperation4KindE1ENSA_INSB_ILi256ELi128EEESE_NSF_11ColumnMajorELi0ENSH_INSI_ILi256ELi128EEELi128ENSI_ILi8ELi4EEELi32EEESN_Lb0ESO_EENSQ_ISX_SE_NSF_40ColumnMajorTensorOpMultiplicandCrosswiseILi4ELi256EEELi1ES11_Li16EEELSW_1EiSG_NSA_INSB_ILi128ELi4EEEjNSF_22ColumnMajorInterleavedILi2EEELi1ENS8_30PitchLinearStripminedThreadMapINSI_ILi256ELi2EEELi128ELi4EEENSM_IjLi4ELb1EEELb0ESO_EENSQ_INSB_ILi256ELi2EEEjSY_Li0ES1B_Li16EEELSW_1ENS4_15SparseMmaPolicyINS1_4warp17SparseMmaTensorOpINS6_ILi64ELi64ELi256EEESE_SS_SE_S14_iSG_NS1H_17MmaTensorOpPolicyINSU_9SparseMmaINS6_ILi16ELi8ELi128EEELi32ESE_SG_SE_SY_iSG_NSU_21OpMultiplyAddSaturateELNSU_12SPFormatType4KindE0EEENSB_ILi1ELi1EEEEELi1ELb0EbEENSB_ILi0ELi0EEES1U_S1U_Li1EEELi3EbEENS_8epilogue11threadblock8EpilogueIS7_S1T_Li1ENS1Y_22PredicatedTileIteratorINS1Y_26OutputTileOptimalThreadMapINS1Y_15OutputTileShapeILi128ELi8ELi2ELi1ELi1EEENS22_ILi1ELi8ELi1ELi1ELi8EEELi128ELi4ELi32EEEiLb0ESO_Lb0EEENS1X_4warp24FragmentIteratorTensorOpIS1J_S1M_iNSM_IiLi4ELb1EEESG_EENS27_20TileIteratorTensorOpIS1J_S1M_iSG_EENS1Y_18SharedLoadIteratorINS25_18CompactedThreadMapEiLi16EEENS1X_6thread17LinearCombinationIiLi4EiiLNS2G_9ScaleType4KindE0ELNS_15FloatRoundStyleE2EiEENSB_ILi0ELi8EEELi1ELi1EEENS4_30GemmIdentityThreadblockSwizzleILi1EEEEEEEvNT_6ParamsE,@"STO_CUDA_ENTRY STV_DEFAULT"
_ZN7cutlass7Kernel2INS_4gemm6kernel19GemmSparseUniversalINS1_11threadblock19SparseMmaMultistageINS1_9GemmShapeILi128ELi128ELi256EEENS_9transform11threadblock28PredicatedTileAccessIteratorINS_11MatrixShapeILi128ELi128EEENS_15integer_subbyteILi4ELb1EEENS_6layout8RowMajorELi1ENS8_29PitchLinearWarpRakedThreadMapINS_16PitchLinearShapeILi128ELi128EEELi128ENSI_ILi4ELi8EEELi32EEENS_5ArrayISE_Li32ELb0EEELb0ENSF_9NoPermuteEEENS9_25RegularTileAccessIteratorISC_SE_NSF_37RowMajorTensorOpMultiplicandCrosswiseILi4ELi128EEELi0ESL_Li16EEELNS_4arch14CacheOperation4KindE1ENSA_INSB_ILi256ELi128EEESE_NSF_11ColumnMajorELi0ENSH_INSI_ILi256ELi128EEELi128ENSI_ILi8ELi4EEELi32EEESN_Lb0ESO_EENSQ_ISX_SE_NSF_40ColumnMajorTensorOpMultiplicandCrosswiseILi4ELi256EEELi1ES11_Li16EEELSW_1EiSG_NSA_INSB_ILi128ELi4EEEjNSF_22ColumnMajorInterleavedILi2EEELi1ENS8_30PitchLinearStripminedThreadMapINSI_ILi256ELi2EEELi128ELi4EEENSM_IjLi4ELb1EEELb0ESO_EENSQ_INSB_ILi256ELi2EEEjSY_Li0ES1B_Li16EEELSW_1ENS4_15SparseMmaPolicyINS1_4warp17SparseMmaTensorOpINS6_ILi64ELi64ELi256EEESE_SS_SE_S14_iSG_NS1H_17MmaTensorOpPolicyINSU_9SparseMmaINS6_ILi16ELi8ELi128EEELi32ESE_SG_SE_SY_iSG_NSU_21OpMultiplyAddSaturateELNSU_12SPFormatType4KindE0EEENSB_ILi1ELi1EEEEELi1ELb0EbEENSB_ILi0ELi0EEES1U_S1U_Li1EEELi3EbEENS_8epilogue11threadblock8EpilogueIS7_S1T_Li1ENS1Y_22PredicatedTileIteratorINS1Y_26OutputTileOptimalThreadMapINS1Y_15OutputTileShapeILi128ELi8ELi2ELi1ELi1EEENS22_ILi1ELi8ELi1ELi1ELi8EEELi128ELi4ELi32EEEiLb0ESO_Lb0EEENS1X_4warp24FragmentIteratorTensorOpIS1J_S1M_iNSM_IiLi4ELb1EEESG_EENS27_20TileIteratorTensorOpIS1J_S1M_iSG_EENS1Y_18SharedLoadIteratorINS25_18CompactedThreadMapEiLi16EEENS1X_6thread17LinearCombinationIiLi4EiiLNS2G_9ScaleType4KindE0ELNS_15FloatRoundStyleE2EiEENSB_ILi0ELi8EEELi1ELi1EEENS4_30GemmIdentityThreadblockSwizzleILi1EEEEEEEvNT_6ParamsE:
[----:B------:R-:W-:Y:S02]  /*0000*/  MOV R1, c[0x0][0x28] ;  /* 0x00000a0000017a02 */ /* 0x000fe40000000f00 */
[----:B------:R-:W1:Y:S01]  /*0010*/  S2R R2, SR_CTAID.Y ;  /* 0x0000000000027919 */ /* 0x000e620000002600 */
[----:B------:R-:W-:-:S03]  /*0020*/  IMAD.MOV.U32 R0, RZ, RZ, -0x1 ;  /* 0xffffffffff007424 */ /* 0x000fc600078e00ff */
[----:B------:R-:W2:Y:S02]  /*0030*/  S2R R26, SR_CTAID.X ;  /* 0x00000000001a7919 */ /* 0x000ea40000002500 */
[----:B------:R-:W-:Y:S02]  /*0040*/  SHF.L.U32 R3, R0, c[0x0][0x178], RZ ;  /* 0x00005e0000037a19 */ /* 0x000fe400000006ff */
[----:B-1----:R-:W-:Y:S02]  /*0050*/  SHF.L.U32 R2, R2, c[0x0][0x178], RZ ;  /* 0x00005e0002027a19 */ /* 0x002fe400000006ff */
[----:B--2---:R-:W-:Y:S02]  /*0060*/  LOP3.LUT R3, R26, R3, RZ, 0x30, !PT ;  /* 0x000000031a037212 */ /* 0x004fe400078e30ff */
[----:B------:R-:W-:-:S03]  /*0070*/  SHF.R.S32.HI R26, RZ, c[0x0][0x178], R26 ;  /* 0x00005e00ff1a7a19 */ /* 0x000fc6000001141a */
[----:B------:R-:W-:-:S05]  /*0080*/  IMAD.IADD R19, R2, 0x1, R3 ;  /* 0x0000000102137824 */ /* 0x000fca00078e0203 */
[----:B------:R-:W-:-:S04]  /*0090*/  ISETP.GE.AND P0, PT, R19, c[0x0][0x170], PT ;  /* 0x00005c0013007a0c */ /* 0x000fc80003f06270 */
[----:B------:R-:W-:-:S13]  /*00a0*/  ISETP.GE.OR P0, PT, R26, c[0x0][0x16c], P0 ;  /* 0x00005b001a007a0c */ /* 0x000fda0000706670 */
[----:B------:R-:W-:Y:S05]  /*00b0*/  @P0 EXIT ;  /* 0x000000000000094d */ /* 0x000fea0003800000 */
[----:B------:R-:W1:Y:S01]  /*00c0*/  S2R R207, SR_CTAID.Z ;  /* 0x0000000000cf7919 */ /* 0x000e620000002700 */
[----:B------:R-:W-:Y:S01]  /*00d0*/  IMAD.MOV.U32 R0, RZ, RZ, c[0x0][0x17c] ;  /* 0x00005f00ff007624 */ /* 0x000fe200078e00ff */
[----:B------:R-:W-:Y:S01]  /*00e0*/  ULDC.64 UR12, c[0x0][0x118] ;  /* 0x00004600000c7ab9 */ /* 0x000fe20000000a00 */
[----:B------:R-:W-:Y:S01]  /*00f0*/  MOV R6, c[0x0][0x278] ;  /* 0x00009e0000067a02 */ /* 0x000fe20000000f00 */
[----:B------:R-:W-:Y:S01]  /*0100*/  IMAD.MOV.U32 R7, RZ, RZ, c[0x0][0x27c] ;  /* 0x00009f00ff077624 */ /* 0x000fe200078e00ff */
[----:B------:R-:W-:Y:S01]  /*0110*/  MOV R2, c[0x0][0x280] ;  /* 0x0000a00000027a02 */ /* 0x000fe20000000f00 */
[----:B------:R-:W-:Y:S01]  /*0120*/  IMAD.MOV.U32 R3, RZ, RZ, c[0x0][0x284] ;  /* 0x0000a100ff037624 */ /* 0x000fe200078e00ff */
[----:B------:R-:W-:Y:S01]  /*0130*/  ISETP.GE.U32.AND P0, PT, R0, 0x2, PT ;  /* 0x000000020000780c */ /* 0x000fe20003f06070 */
[----:B------:R-:W-:Y:S01]  /*0140*/  IMAD.MOV.U32 R5, RZ, RZ, c[0x0][0x29c] ;  /* 0x0000a700ff057624 */ /* 0x000fe200078e00ff */
[----:B------:R-:W-:-:S11]  /*0150*/  MOV R4, c[0x0][0x298] ;  /* 0x0000a60000047a02 */ /* 0x000fd60000000f00 */
[----:B------:R-:W-:Y:S05]  /*0160*/  @!P0 BRA `(.L_x_0) ;  /* 0x000002b000008947 */ /* 0x000fea0003800000 */
[----:B------:R-:W-:Y:S01]  /*0170*/  ISETP.NE.AND P0, PT, R0, 0x2, PT ;  /* 0x000000020000780c */ /* 0x000fe20003f05270 */
[----:B------:R-:W-:Y:S01]  /*0180*/  IMAD.MOV.U32 R27, RZ, RZ, c[0x0][0x168] ;  /* 0x00005a00ff1b7624 */ /* 0x000fe200078e00ff */
[----:B------:R-:W-:-:S11]  /*0190*/  MOV R24, RZ ;  /* 0x000000ff00187202 */ /* 0x000fd60000000f00 */
[----:B------:R-:W-:Y:S05]  /*01a0*/  @!P0 BRA `(.L_x_1) ;  /* 0x000000a000008947 */ /* 0x000fea0003800000 */
[----:B------:R-:W-:-:S13]  /*01b0*/  ISETP.NE.AND P0, PT, R0, 0x3, PT ;  /* 0x000000030000780c */ /* 0x000fda0003f05270 */
[----:B------:R-:W-:Y:S05]  /*01c0*/  @P0 BRA `(.L_x_2) ;  /* 0x000002a000000947 */ /* 0x000fea0003800000 */
[----:B------:R-:W-:-:S05]  /*01d0*/  MOV R4, 0x8 ;  /* 0x0000000800047802 */ /* 0x000fca0000000f00 */
[----:B-1----:R-:W-:-:S04]  /*01e0*/  IMAD.WIDE R6, R207, R4, c[0x0][0x278] ;  /* 0x00009e00cf067625 */ /* 0x002fc800078e0204 */
[CC--:B------:R-:W-:Y:S02]  /*01f0*/  IMAD.WIDE R2, R207.reuse, R4.reuse, c[0x0][0x280] ;  /* 0x0000a000cf027625 */ /* 0x0c0fe400078e0204 */
[----:B------:R-:W5:Y:S02]  /*0200*/  LDG.E.64 R6, [R6.64] ;  /* 0x0000000c06067981 */ /* 0x000f64000c1e1b00 */
[----:B------:R-:W-:Y:S02]  /*0210*/  IMAD.WIDE R4, R207, R4, c[0x0][0x298] ;  /* 0x0000a600cf047625 */ /* 0x000fe400078e0204 */
[----:B------:R-:W5:Y:S04]  /*0220*/  LDG.E.64 R2, [R2.64] ;  /* 0x0000000c02027981 */ /* 0x000f68000c1e1b00 */
[----:B------:R-:W5:Y:S01]  /*0230*/  LDG.E.64 R4, [R4.64] ;  /* 0x0000000c04047981 */ /* 0x000f62000c1e1b00 */
[----:B------:R-:W-:Y:S05]  /*0240*/  BRA `(.L_x_2) ;  /* 0x0000022000007947 */ /* 0x000fea0003800000 */
.L_x_1:
[----:B-1----:R-:W-:Y:S01]  /*0250*/  SHF.R.S32.HI R2, RZ, 0x1f, R207 ;  /* 0x0000001fff027819 */ /* 0x002fe200000114cf */
[----:B------:R-:W-:-:S04]  /*0260*/  IMAD.WIDE.U32 R8, R207, c[0x0][0x2a0], RZ ;  /* 0x0000a800cf087a25 */ /* 0x000fc800078e00ff */
[C---:B------:R-:W-:Y:S02]  /*0270*/  IMAD R6, R2.reuse, c[0x0][0x2a0], RZ ;  /* 0x0000a80002067a24 */ /* 0x040fe400078e02ff */
[----:B------:R-:W-:Y:S02]  /*0280*/  IMAD R0, R2, c[0x0][0x2b8], RZ ;  /* 0x0000ae0002007a24 */ /* 0x000fe400078e02ff */
[C---:B------:R-:W-:Y:S02]  /*0290*/  IMAD R7, R207.reuse, c[0x0][0x2a4], R6 ;  /* 0x0000a900cf077a24 */ /* 0x040fe400078e0206 */
[----:B------:R-:W-:-:S04]  /*02a0*/  IMAD.WIDE.U32 R4, R207, c[0x0][0x2b8], RZ ;  /* 0x0000ae00cf047a25 */ /* 0x000fc800078e00ff */
[----:B------:R-:W-:Y:S02]  /*02b0*/  IMAD R3, R207, c[0x0][0x2bc], R0 ;  /* 0x0000af00cf037a24 */ /* 0x000fe400078e0200 */
[----:B------:R-:W-:Y:S02]  /*02c0*/  IMAD.IADD R7, R9, 0x1, R7 ;  /* 0x0000000109077824 */ /* 0x000fe400078e0207 */
[----:B------:R-:W-:Y:S02]  /*02d0*/  IMAD.IADD R5, R5, 0x1, R3 ;  /* 0x0000000105057824 */ /* 0x000fe400078e0203 */
[----:B------:R-:W-:Y:S01]  /*02e0*/  IMAD R2, R2, c[0x0][0x2a8], RZ ;  /* 0x0000aa0002027a24 */ /* 0x000fe200078e02ff */
[----:B------:R-:W-:Y:S02]  /*02f0*/  LEA.HI R6, P1, R7, R8, RZ, 0x1 ;  /* 0x0000000807067211 */ /* 0x000fe400078308ff */
[----:B------:R-:W-:Y:S01]  /*0300*/  LEA.HI R0, P0, R5, R4, RZ, 0x1 ;  /* 0x0000000405007211 */ /* 0x000fe200078108ff */
[----:B------:R-:W-:Y:S01]  /*0310*/  IMAD R3, R207, c[0x0][0x2ac], R2 ;  /* 0x0000ab00cf037a24 */ /* 0x000fe200078e0202 */
[----:B------:R-:W-:Y:S01]  /*0320*/  MOV R8, c[0x0][0x2a8] ;  /* 0x0000aa0000087a02 */ /* 0x000fe20000000f00 */
[----:B------:R-:W-:Y:S01]  /*0330*/  IMAD.X R7, RZ, RZ, R7, P1 ;  /* 0x000000ffff077224 */ /* 0x000fe200008e0607 */
[----:B------:R-:W-:Y:S01]  /*0340*/  SHF.L.U32 R4, R0, 0x1, RZ ;  /* 0x0000000100047819 */ /* 0x000fe200000006ff */
[----:B------:R-:W-:-:S02]  /*0350*/  IMAD.X R5, RZ, RZ, R5, P0 ;  /* 0x000000ffff057224 */ /* 0x000fc400000e0605 */
[----:B------:R-:W-:Y:S01]  /*0360*/  IMAD.WIDE.U32 R8, R207, R8, c[0x0][0x280] ;  /* 0x0000a000cf087625 */ /* 0x000fe200078e0008 */
[----:B------:R-:W-:Y:S02]  /*0370*/  SHF.R.S64 R6, R6, 0x1, R7 ;  /* 0x0000000106067819 */ /* 0x000fe40000001007 */
[----:B------:R-:W-:Y:S01]  /*0380*/  LOP3.LUT R4, R4, 0xfffffffc, RZ, 0xc0, !PT ;  /* 0xfffffffc04047812 */ /* 0x000fe200078ec0ff */
[----:B------:R-:W-:Y:S01]  /*0390*/  IMAD.IADD R3, R9, 0x1, R3 ;  /* 0x0000000109037824 */ /* 0x000fe200078e0203 */
[----:B------:R-:W-:Y:S02]  /*03a0*/  IADD3 R6, P1, R6, c[0x0][0x278], RZ ;  /* 0x00009e0006067a10 */ /* 0x000fe40007f3e0ff */
[----:B------:R-:W-:Y:S02]  /*03b0*/  IADD3 R4, P0, R4, c[0x0][0x298], RZ ;  /* 0x0000a60004047a10 */ /* 0x000fe40007f1e0ff */
[----:B------:R-:W-:Y:S02]  /*03c0*/  SHF.R.S32.HI R7, RZ, 0x1, R7 ;  /* 0x00000001ff077819 */ /* 0x000fe40000011407 */
[----:B------:R-:W-:-:S02]  /*03d0*/  SHF.L.U64.HI R5, R0, 0x1, R5 ;  /* 0x0000000100057819 */ /* 0x000fc40000010205 */
[----:B------:R-:W-:Y:S02]  /*03e0*/  MOV R2, R8 ;  /* 0x0000000800027202 */ /* 0x000fe40000000f00 */
[----:B------:R-:W-:Y:S02]  /*03f0*/  IADD3.X R7, R7, c[0x0][0x27c], RZ, P1, !PT ;  /* 0x00009f0007077a10 */ /* 0x000fe40000ffe4ff */
[----:B------:R-:W-:Y:S01]  /*0400*/  IADD3.X R5, R5, c[0x0][0x29c], RZ, P0, !PT ;  /* 0x0000a70005057a10 */ /* 0x000fe200007fe4ff */
[----:B------:R-:W-:Y:S05]  /*0410*/  BRA `(.L_x_2) ;  /* 0x0000005000007947 */ /* 0x000fea0003800000 */
.L_x_0:
[C---:B-1----:R-:W-:Y:S01]  /*0420*/  IADD3 R27, R207.reuse, 0x1, RZ ;  /* 0x00000001cf1b7810 */ /* 0x042fe20007ffe0ff */
[----:B------:R-:W-:-:S03]  /*0430*/  IMAD R24, R207, c[0x0][0x184], RZ ;  /* 0x00006100cf187a24 */ /* 0x000fc600078e02ff */
[C---:B------:R-:W-:Y:S01]  /*0440*/  ISETP.GE.AND P0, PT, R27.reuse, c[0x0][0x174], PT ;  /* 0x00005d001b007a0c */ /* 0x040fe20003f06270 */
[----:B------:R-:W-:-:S05]  /*0450*/  IMAD R27, R27, c[0x0][0x184], RZ ;  /* 0x000061001b1b7a24 */ /* 0x000fca00078e02ff */
[----:B------:R-:W-:-:S03]  /*0460*/  SEL R27, R27, c[0x0][0x168], !P0 ;  /* 0x00005a001b1b7a07 */ /* 0x000fc60004000000 */
.L_x_2:
[----:B------:R-:W2:Y:S01]  /*0470*/  S2R R206, SR_TID.X ;  /* 0x0000000000ce7919 */ /* 0x000ea20000002100 */
[C---:B------:R-:W-:Y:S01]  /*0480*/  LEA.HI R8, R27.reuse, R27, RZ, 0x1 ;  /* 0x0000001b1b087211 */ /* 0x040fe200078f08ff */
[----:B------:R-:W-:Y:S01]  /*0490*/  IMAD.MOV.U32 R17, RZ, RZ, c[0x0][0x1ac] ;  /* 0x00006b00ff117624 */ /* 0x000fe200078e00ff */
[----:B------:R-:W-:Y:S01]  /*04a0*/  LEA.HI R13, R24, R24, RZ, 0x1 ;  /* 0x00000018180d7211 */ /* 0x000fe200078f08ff */
[----:B------:R-:W-:Y:S01]  /*04b0*/  IMAD.MOV.U32 R29, RZ, RZ, c[0x0][0x1c8] ;  /* 0x00007200ff1d7624 */ /* 0x000fe200078e00ff */
[----:B------:R-:W-:Y:S01]  /*04c0*/  SHF.R.S32.HI R8, RZ, 0x1, R8 ;  /* 0x00000001ff087819 */ /* 0x000fe20000011408 */
[----:B------:R-:W-:Y:S01]  /*04d0*/  BAR.SYNC.DEFER_BLOCKING 0x0 ;  /* 0x0000000000007b1d */ /* 0x000fe20000010000 */
[----:B------:R-:W-:Y:S01]  /*04e0*/  SHF.R.S32.HI R13, RZ, 0x1, R13 ;  /* 0x00000001ff0d7819 */ /* 0x000fe2000001140d */
[----:B------:R-:W-:Y:S01]  /*04f0*/  CS2R R106, SRZ ;  /* 0x00000000006a7805 */ /* 0x000fe2000001ff00 */
[----:B------:R-:W-:Y:S01]  /*0500*/  IADD3 R234, R27, 0xff, -R24 ;  /* 0x000000ff1bea7810 */ /* 0x000fe20007ffe818 */
[----:B------:R-:W-:Y:S01]  /*0510*/  CS2R R104, SRZ ;  /* 0x0000000000687805 */ /* 0x000fe2000001ff00 */
[----:B------:R-:W-:Y:S01]  /*0520*/  CS2R R102, SRZ ;  /* 0x0000000000667805 */ /* 0x000fe2000001ff00 */
[----:B------:R-:W-:Y:S01]  /*0530*/  IMAD.IADD R10, R8, 0x1, -R13 ;  /* 0x00000001080a7824 */ /* 0x000fe200078e0a0d */
[----:B------:R-:W-:Y:S01]  /*0540*/  ULDC UR4, c[0x0][0x160] ;  /* 0x0000580000047ab9 */ /* 0x000fe20000000800 */
[----:B------:R-:W-:Y:S01]  /*0550*/  CS2R R100, SRZ ;  /* 0x0000000000647805 */ /* 0x000fe2000001ff00 */
[----:B------:R-:W-:Y:S01]  /*0560*/  USHF.L.U32 UR4, UR4, 0x1, URZ ;  /* 0x0000000104047899 */ /* 0x000fe2000800063f */
[----:B------:R-:W-:Y:S01]  /*0570*/  CS2R R110, SRZ ;  /* 0x00000000006e7805 */ /* 0x000fe2000001ff00 */
[----:B------:R-:W-:Y:S01]  /*0580*/  SHF.R.S32.HI R9, RZ, 0x1f, R10 ;  /* 0x0000001fff097819 */ /* 0x000fe2000001140a */
[----:B------:R-:W-:Y:S01]  /*0590*/  CS2R R108, SRZ ;  /* 0x00000000006c7805 */ /* 0x000fe2000001ff00 */
[----:B------:R-:W-:Y:S01]  /*05a0*/  CS2R R98, SRZ ;  /* 0x0000000000627805 */ /* 0x000fe2000001ff00 */
[----:B------:R-:W-:Y:S01]  /*05b0*/  CS2R R96, SRZ ;  /* 0x0000000000607805 */ /* 0x000fe2000001ff00 */
[----:B------:R-:W-:Y:S01]  /*05c0*/  LEA.HI R9, R9, R10, RZ, 0x7 ;  /* 0x0000000a09097211 */ /* 0x000fe200078f38ff */
[----:B------:R-:W-:Y:S01]  /*05d0*/  CS2R R46, SRZ ;  /* 0x00000000002e7805 */ /* 0x000fe2000001ff00 */
[----:B------:R-:W-:Y:S01]  /*05e0*/  CS2R R44, SRZ ;  /* 0x00000000002c7805 */ /* 0x000fe2000001ff00 */
[----:B--2---:R-:W-:Y:S01]  /*05f0*/  SHF.R.S32.HI R25, RZ, 0x1f, R206 ;  /* 0x0000001fff197819 */ /* 0x004fe200000114ce */
[----:B------:R-:W-:Y:S01]  /*0600*/  CS2R R114, SRZ ;  /* 0x0000000000727805 */ /* 0x000fe2000001ff00 */
[----:B------:R-:W-:Y:S01]  /*0610*/  LOP3.LUT R9, R9, 0xffffff80, RZ, 0xc0, !PT ;  /* 0xffffff8009097812 */ /* 0x000fe200078ec0ff */
[----:B------:R-:W-:Y:S01]  /*0620*/  CS2R R112, SRZ ;  /* 0x0000000000707805 */ /* 0x000fe2000001ff00 */
[CC--:B------:R-:W-:Y:S01]  /*0630*/  LEA.HI R20, R25.reuse, R206.reuse, RZ, 0x5 ;  /* 0x000000ce19147211 */ /* 0x0c0fe200078f28ff */
[----:B------:R-:W-:Y:S01]  /*0640*/  CS2R R94, SRZ ;  /* 0x00000000005e7805 */ /* 0x000fe2000001ff00 */
[----:B------:R-:W-:Y:S01]  /*0650*/  LEA.HI R212, R25, R206, RZ, 0x6 ;  /* 0x000000ce19d47211 */ /* 0x000fe200078f30ff */
[----:B------:R-:W-:Y:S01]  /*0660*/  IMAD.IADD R9, R10, 0x1, -R9 ;  /* 0x000000010a097824 */ /* 0x000fe200078e0a09 */
[----:B------:R-:W-:Y:S01]  /*0670*/  LOP3.LUT R20, R20, 0xffffffe0, RZ, 0xc0, !PT ;  /* 0xffffffe014147812 */ /* 0x000fe200078ec0ff */
[----:B------:R-:W-:Y:S01]  /*0680*/  CS2R R92, SRZ ;  /* 0x00000000005c7805 */ /* 0x000fe2000001ff00 */
[C---:B------:R-:W-:Y:S01]  /*0690*/  LOP3.LUT R204, R206.reuse, 0x7, RZ, 0xc0, !PT ;  /* 0x00000007cecc7812 */ /* 0x040fe200078ec0ff */
[----:B------:R-:W-:Y:S01]  /*06a0*/  CS2R R50, SRZ ;  /* 0x0000000000327805 */ /* 0x000fe2000001ff00 */
[C---:B------:R-:W-:Y:S01]  /*06b0*/  ISETP.NE.AND P0, PT, R9.reuse, RZ, PT ;  /* 0x000000ff0900720c */ /* 0x040fe20003f05270 */
[----:B------:R-:W-:Y:S01]  /*06c0*/  IMAD.IADD R0, R206, 0x1, -R20 ;  /* 0x00000001ce007824 */ /* 0x000fe200078e0a14 */
[----:B------:R-:W-:Y:S01]  /*06d0*/  CS2R R48, SRZ ;  /* 0x0000000000307805 */ /* 0x000fe2000001ff00 */
[----:B------:R-:W-:Y:S01]  /*06e0*/  CS2R R118, SRZ ;  /* 0x0000000000767805 */ /* 0x000fe2000001ff00 */
[----:B------:R-:W-:Y:S01]  /*06f0*/  SEL R9, R9, 0x80, P0 ;  /* 0x0000008009097807 */ /* 0x000fe20000000000 */
[----:B------:R-:W-:Y:S01]  /*0700*/  CS2R R116, SRZ ;  /* 0x0000000000747805 */ /* 0x000fe2000001ff00 */
[----:B------:R-:W-:Y:S01]  /*0710*/  SHF.R.S32.HI R21, RZ, 0x1f, R0 ;  /* 0x0000001fff157819 */ /* 0x000fe20000011400 */
[----:B------:R-:W-:Y:S01]  /*0720*/  CS2R R90, SRZ ;  /* 0x00000000005a7805 */ /* 0x000fe2000001ff00 */
[----:B------:R-:W-:Y:S01]  /*0730*/  CS2R R88, SRZ ;  /* 0x0000000000587805 */ /* 0x000fe2000001ff00 */
[----:B------:R-:W-:Y:S01]  /*0740*/  CS2R R54, SRZ ;  /* 0x0000000000367805 */ /* 0x000fe2000001ff00 */
[CC--:B------:R-:W-:Y:S01]  /*0750*/  LEA.HI R15, R21.reuse, R0.reuse, RZ, 0x2 ;  /* 0x00000000150f7211 */ /* 0x0c0fe200078f10ff */
[----:B------:R-:W-:Y:S01]  /*0760*/  CS2R R52, SRZ ;  /* 0x0000000000347805 */ /* 0x000fe2000001ff00 */
[----:B------:R-:W-:Y:S01]  /*0770*/  LEA.HI R21, R21, R0, RZ, 0x3 ;  /* 0x0000000015157211 */ /* 0x000fe200078f18ff */
[----:B------:R-:W-:Y:S01]  /*0780*/  CS2R R122, SRZ ;  /* 0x00000000007a7805 */ /* 0x000fe2000001ff00 */
[C---:B------:R-:W-:Y:S01]  /*0790*/  LOP3.LUT R11, R15.reuse, 0xfffffffc, RZ, 0xc0, !PT ;  /* 0xfffffffc0f0b7812 */ /* 0x040fe200078ec0ff */
[----:B------:R-:W-:Y:S01]  /*07a0*/  CS2R R120, SRZ ;  /* 0x0000000000787805 */ /* 0x000fe2000001ff00 */
[-C--:B------:R-:W-:Y:S01]  /*07b0*/  LEA.HI.SX32 R15, R15, R20.reuse, 0x1e ;  /* 0x000000140f0f7211 */ /* 0x080fe200078ff2ff */
[----:B------:R-:W-:Y:S01]  /*07c0*/  CS2R R86, SRZ ;  /* 0x0000000000567805 */ /* 0x000fe2000001ff00 */
[C---:B------:R-:W-:Y:S01]  /*07d0*/  LEA.HI.SX32 R20, R21.reuse, R20, 0x1d ;  /* 0x0000001415147211 */ /* 0x040fe200078feaff */
[----:B------:R-:W-:Y:S01]  /*07e0*/  IMAD.IADD R36, R0, 0x1, -R11 ;  /* 0x0000000100247824 */ /* 0x000fe200078e0a0b */
[----:B------:R-:W-:Y:S01]  /*07f0*/  LOP3.LUT R21, R21, 0xfffffff8, RZ, 0xc0, !PT ;  /* 0xfffffff815157812 */ /* 0x000fe200078ec0ff */
[----:B------:R-:W-:Y:S01]  /*0800*/  IMAD R33, R26, 0x80, R15 ;  /* 0x000000801a217824 */ /* 0x000fe200078e020f */
[----:B------:R-:W-:Y:S01]  /*0810*/  CS2R R84, SRZ ;  /* 0x0000000000547805 */ /* 0x000fe2000001ff00 */
[----:B------:R-:W-:Y:S01]  /*0820*/  IMAD.IADD R11, R13, 0x1, R9 ;  /* 0x000000010d0b7824 */ /* 0x000fe200078e0209 */
[----:B------:R-:W-:Y:S01]  /*0830*/  CS2R R58, SRZ ;  /* 0x00000000003a7805 */ /* 0x000fe2000001ff00 */
[----:B------:R-:W-:Y:S01]  /*0840*/  IMAD R10, R36, 0x20, R13 ;  /* 0x00000020240a7824 */ /* 0x000fe200078e020d */
[----:B------:R-:W-:Y:S01]  /*0850*/  ISETP.GE.AND P3, PT, R33, c[0x0][0x160], PT ;  /* 0x0000580021007a0c */ /* 0x000fe20003f66270 */
[----:B------:R-:W-:Y:S01]  /*0860*/  IMAD R19, R19, 0x80, R20 ;  /* 0x0000008013137824 */ /* 0x000fe200078e0214 */
[----:B------:R-:W-:Y:S01]  /*0870*/  IMNMX R11, R8, R11, PT ;  /* 0x0000000b080b7217 */ /* 0x000fe20003800200 */
[----:B------:R-:W-:Y:S01]  /*0880*/  IMAD.IADD R21, R0, 0x1, -R21 ;  /* 0x0000000100157824 */ /* 0x000fe200078e0a15 */
[C---:B------:R-:W-:Y:S01]  /*0890*/  IADD3 R13, R33.reuse, 0x8, RZ ;  /* 0x00000008210d7810 */ /* 0x040fe20007ffe0ff */
[----:B------:R-:W-:Y:S01]  /*08a0*/  CS2R R56, SRZ ;  /* 0x0000000000387805 */ /* 0x000fe2000001ff00 */
[----:B------:R-:W-:Y:S01]  /*08b0*/  IADD3 R12, R33, 0x10, RZ ;  /* 0x00000010210c7810 */ /* 0x000fe20007ffe0ff */
[--C-:B------:R-:W-:Y:S01]  /*08c0*/  IMAD R30, R21, 0x20, R24.reuse ;  /* 0x00000020151e7824 */ /* 0x100fe200078e0218 */
[----:B------:R-:W-:Y:S01]  /*08d0*/  IADD3 R23, R33, 0x18, RZ ;  /* 0x0000001821177810 */ /* 0x000fe20007ffe0ff */
[----:B------:R-:W-:Y:S01]  /*08e0*/  CS2R R126, SRZ ;  /* 0x00000000007e7805 */ /* 0x000fe2000001ff00 */
[-C--:B------:R-:W-:Y:S01]  /*08f0*/  ISETP.LT.AND P0, PT, R10, R11.reuse, !P3 ;  /* 0x0000000b0a00720c */ /* 0x080fe20005f01270 */
[----:B------:R-:W-:Y:S01]  /*0900*/  CS2R R124, SRZ ;  /* 0x00000000007c7805 */ /* 0x000fe2000001ff00 */
[----:B------:R-:W-:Y:S01]  /*0910*/  ISETP.GE.AND P1, PT, R13, c[0x0][0x160], PT ;  /* 0x000058000d007a0c */ /* 0x000fe20003f26270 */
[----:B------:R-:W-:Y:S01]  /*0920*/  CS2R R82, SRZ ;  /* 0x0000000000527805 */ /* 0x000fe2000001ff00 */
[----:B------:R-:W-:Y:S01]  /*0930*/  ISETP.GE.AND P2, PT, R12, c[0x0][0x160], PT ;  /* 0x000058000c007a0c */ /* 0x000fe20003f46270 */
[----:B------:R-:W-:Y:S01]  /*0940*/  CS2R R80, SRZ ;  /* 0x0000000000507805 */ /* 0x000fe2000001ff00 */
[----:B------:R-:W-:Y:S01]  /*0950*/  ISETP.GE.AND P3, PT, R23, c[0x0][0x160], PT ;  /* 0x0000580017007a0c */ /* 0x000fe20003f66270 */
[----:B------:R-:W-:Y:S01]  /*0960*/  CS2R R62, SRZ ;  /* 0x00000000003e7805 */ /* 0x000fe2000001ff00 */
[CC--:B------:R-:W-:Y:S01]  /*0970*/  ISETP.LT.AND P1, PT, R10.reuse, R11.reuse, !P1 ;  /* 0x0000000b0a00720c */ /* 0x0c0fe20004f21270 */
[----:B------:R-:W-:Y:S01]  /*0980*/  CS2R R60, SRZ ;  /* 0x00000000003c7805 */ /* 0x000fe2000001ff00 */
[CC--:B------:R-:W-:Y:S01]  /*0990*/  ISETP.LT.AND P2, PT, R10.reuse, R11.reuse, !P2 ;  /* 0x0000000b0a00720c */ /* 0x0c0fe20005741270 */
[----:B------:R-:W-:Y:S01]  /*09a0*/  CS2R R130, SRZ ;  /* 0x0000000000827805 */ /* 0x000fe2000001ff00 */
[----:B------:R-:W-:Y:S01]  /*09b0*/  ISETP.LT.AND P3, PT, R10, R11, !P3 ;  /* 0x0000000b0a00720c */ /* 0x000fe20005f61270 */
[----:B------:R-:W-:Y:S01]  /*09c0*/  IMAD.IADD R11, R27, 0x1, -R24 ;  /* 0x000000011b0b7824 */ /* 0x000fe200078e0a18 */
[----:B------:R-:W-:Y:S01]  /*09d0*/  SEL R37, RZ, 0x1, !P0 ;  /* 0x00000001ff257807 */ /* 0x000fe20004000000 */
[----:B------:R-:W-:Y:S01]  /*09e0*/  CS2R R128, SRZ ;  /* 0x0000000000807805 */ /* 0x000fe2000001ff00 */
[----:B------:R-:W-:Y:S01]  /*09f0*/  ISETP.GE.AND P4, PT, R19, c[0x0][0x164], PT ;  /* 0x0000590013007a0c */ /* 0x000fe20003f86270 */
[----:B------:R-:W-:Y:S01]  /*0a00*/  CS2R R78, SRZ ;  /* 0x00000000004e7805 */ /* 0x000fe2000001ff00 */
[----:B------:R-:W-:Y:S01]  /*0a10*/  SHF.R.S32.HI R8, RZ, 0x1f, R11 ;  /* 0x0000001fff087819 */ /* 0x000fe2000001140b */
[----:B------:R-:W-:Y:S01]  /*0a20*/  CS2R R76, SRZ ;  /* 0x00000000004c7805 */ /* 0x000fe2000001ff00 */
[----:B------:R-:W-:Y:S01]  /*0a30*/  P2R R37, PR, R37, 0xf ;  /* 0x0000000f25257803 */ /* 0x000fe20000000000 */
[----:B------:R-:W-:Y:S01]  /*0a40*/  CS2R R66, SRZ ;  /* 0x0000000000427805 */ /* 0x000fe2000001ff00 */
[----:B------:R-:W-:Y:S01]  /*0a50*/  LEA.HI R8, R8, R11, RZ, 0x8 ;  /* 0x0000000b08087211 */ /* 0x000fe200078f40ff */
[----:B------:R-:W-:Y:S01]  /*0a60*/  CS2R R64, SRZ ;  /* 0x0000000000407805 */ /* 0x000fe2000001ff00 */
[C---:B------:R-:W-:Y:S01]  /*0a70*/  IADD3 R0, R19.reuse, 0xc, RZ ;  /* 0x0000000c13007810 */ /* 0x040fe20007ffe0ff */
[----:B------:R-:W-:Y:S01]  /*0a80*/  CS2R R134, SRZ ;  /* 0x0000000000867805 */ /* 0x000fe2000001ff00 */
[----:B------:R-:W-:Y:S01]  /*0a90*/  LOP3.LUT R8, R8, 0xffffff00, RZ, 0xc0, !PT ;  /* 0xffffff0008087812 */ /* 0x000fe200078ec0ff */
[----:B------:R-:W-:Y:S01]  /*0aa0*/  CS2R R132, SRZ ;  /* 0x0000000000847805 */ /* 0x000fe2000001ff00 */
[----:B------:R-:W-:Y:S01]  /*0ab0*/  IADD3 R14, R19, 0x4, RZ ;  /* 0x00000004130e7810 */ /* 0x000fe20007ffe0ff */
[----:B------:R-:W-:Y:S01]  /*0ac0*/  CS2R R74, SRZ ;  /* 0x00000000004a7805 */ /* 0x000fe2000001ff00 */
[----:B------:R-:W-:Y:S01]  /*0ad0*/  SHF.R.S32.HI R16, RZ, 0x1f, R19 ;  /* 0x0000001fff107819 */ /* 0x000fe20000011413 */
[----:B------:R-:W-:Y:S01]  /*0ae0*/  IMAD.IADD R8, R11, 0x1, -R8 ;  /* 0x000000010b087824 */ /* 0x000fe200078e0a08 */
[----:B------:R-:W-:Y:S01]  /*0af0*/  IADD3 R11, R19, 0x8, RZ ;  /* 0x00000008130b7810 */ /* 0x000fe20007ffe0ff */
[----:B------:R-:W-:Y:S01]  /*0b00*/  CS2R R72, SRZ ;  /* 0x0000000000487805 */ /* 0x000fe2000001ff00 */
[----:B------:R-:W-:Y:S01]  /*0b10*/  ISETP.GE.AND P6, PT, R14, c[0x0][0x164], PT ;  /* 0x000059000e007a0c */ /* 0x000fe20003fc6270 */
[----:B------:R-:W-:Y:S01]  /*0b20*/  IMAD R16, R16, c[0x0][0x1b8], RZ ;  /* 0x00006e0010107a24 */ /* 0x000fe200078e02ff */
[C---:B------:R-:W-:Y:S01]  /*0b30*/  ISETP.NE.AND P0, PT, R8.reuse, RZ, PT ;  /* 0x000000ff0800720c */ /* 0x040fe20003f05270 */
[----:B------:R-:W-:Y:S01]  /*0b40*/  CS2R R70, SRZ ;  /* 0x0000000000467805 */ /* 0x000fe2000001ff00 */
[----:B------:R-:W-:Y:S01]  /*0b50*/  ISETP.GE.AND P5, PT, R11, c[0x0][0x164], PT ;  /* 0x000059000b007a0c */ /* 0x000fe20003fa6270 */
[----:B------:R-:W-:Y:S01]  /*0b60*/  IMAD R16, R19, c[0x0][0x1bc], R16 ;  /* 0x00006f0013107a24 */ /* 0x000fe200078e0210 */
[----:B------:R-:W-:Y:S01]  /*0b70*/  SEL R8, R8, 0x100, P0 ;  /* 0x0000010008087807 */ /* 0x000fe20000000000 */
[----:B------:R-:W-:Y:S01]  /*0b80*/  CS2R R68, SRZ ;  /* 0x0000000000447805 */ /* 0x000fe2000001ff00 */
[----:B------:R-:W-:-:S02]  /*0b90*/  SHF.R.S32.HI R11, RZ, 0x1f, R10 ;  /* 0x0000001fff0b7819 */ /* 0x000fc4000001140a */
[----:B------:R-:W-:Y:S01]  /*0ba0*/  SHF.R.S32.HI R31, RZ, 0x1f, R30 ;  /* 0x0000001fff1f7819 */ /* 0x000fe2000001141e */
[C---:B------:R-:W-:Y:S01]  /*0bb0*/  IMAD.IADD R22, R8.reuse, 0x1, R24 ;  /* 0x0000000108167824 */ /* 0x040fe200078e0218 */
[----:B------:R-:W-:Y:S01]  /*0bc0*/  P2R R28, PR, RZ, 0x20 ;  /* 0x00000020ff1c7803 */ /* 0x000fe20000000000 */
[----:B------:R-:W-:Y:S01]  /*0bd0*/  IMAD.WIDE.U32 R10, R33, c[0x0][0x198], R10 ;  /* 0x00006600210a7a25 */ /* 0x000fe200078e000a */
[----:B------:R-:W-:Y:S02]  /*0be0*/  LEA.HI R8, R8, R8, RZ, 0x1 ;  /* 0x0000000808087211 */ /* 0x000fe400078f08ff */
[----:B------:R-:W-:Y:S01]  /*0bf0*/  IMNMX R22, R22, R27, PT ;  /* 0x0000001b16167217 */ /* 0x000fe20003800200 */
[----:B------:R-:W-:Y:S01]  /*0c00*/  IMAD.WIDE.U32 R38, R19, c[0x0][0x1b8], R30 ;  /* 0x00006e0013267a25 */ /* 0x000fe200078e001e */
[----:B------:R-:W-:Y:S02]  /*0c10*/  SHF.R.S32.HI R8, RZ, 0x1, R8 ;  /* 0x00000001ff087819 */ /* 0x000fe40000011408 */
[----:B------:R-:W-:Y:S01]  /*0c20*/  ISETP.LT.AND P0, PT, R30, R22, !P4 ;  /* 0x000000161e00720c */ /* 0x000fe20006701270 */
[----:B------:R-:W-:Y:S01]  /*0c30*/  IMAD.IADD R16, R39, 0x1, R16 ;  /* 0x0000000127107824 */ /* 0x000fe200078e0210 */
[----:B------:R-:W-:-:S02]  /*0c40*/  ISETP.GE.AND P4, PT, R0, c[0x0][0x164], PT ;  /* 0x0000590000007a0c */ /* 0x000fc40003f86270 */
[----:B------:R-:W-:Y:S02]  /*0c50*/  SHF.R.S32.HI R0, RZ, 0x1f, R33 ;  /* 0x0000001fff007819 */ /* 0x000fe40000011421 */
[----:B------:R-:W-:Y:S02]  /*0c60*/  SEL R18, RZ, 0x1, !P0 ;  /* 0x00000001ff127807 */ /* 0x000fe40004000000 */
[-C--:B------:R-:W-:Y:S01]  /*0c70*/  ISETP.LT.AND P1, PT, R30, R22.reuse, !P6 ;  /* 0x000000161e00720c */ /* 0x080fe20007721270 */
[----:B------:R-:W-:Y:S01]  /*0c80*/  IMAD R0, R0, c[0x0][0x198], RZ ;  /* 0x0000660000007a24 */ /* 0x000fe200078e02ff */
[CC--:B------:R-:W-:Y:S02]  /*0c90*/  ISETP.LT.AND P2, PT, R30.reuse, R22.reuse, !P5 ;  /* 0x000000161e00720c */ /* 0x0c0fe40006f41270 */
[----:B------:R-:W-:Y:S01]  /*0ca0*/  ISETP.LT.AND P3, PT, R30, R22, !P4 ;  /* 0x000000161e00720c */ /* 0x000fe20006761270 */
[C---:B------:R-:W-:Y:S01]  /*0cb0*/  IMAD R0, R33.reuse, c[0x0][0x19c], R0 ;  /* 0x0000670021007a24 */ /* 0x040fe200078e0200 */
[----:B------:R-:W-:-:S02]  /*0cc0*/  ISETP.GE.AND P5, PT, R33, c[0x0][0x160], PT ;  /* 0x0000580021007a0c */ /* 0x000fc40003fa6270 */
[----:B------:R-:W-:Y:S01]  /*0cd0*/  P2R R18, PR, R18, 0xf ;  /* 0x0000000f12127803 */ /* 0x000fe20000000000 */
[----:B------:R-:W-:Y:S01]  /*0ce0*/  IMAD.IADD R0, R11, 0x1, R0 ;  /* 0x000000010b007824 */ /* 0x000fe200078e0200 */
[----:B------:R-:W-:-:S04]  /*0cf0*/  ISETP.GE.AND P3, PT, R13, c[0x0][0x160], PT ;  /* 0x000058000d007a0c */ /* 0x000fc80003f66270 */
[----:B------:R-:W-:Y:S01]  /*0d00*/  LEA.HI R35, P0, R0, R10, RZ, 0x1 ;  /* 0x0000000a00237211 */ /* 0x000fe200078108ff */
[----:B------:R-:W-:Y:S01]  /*0d10*/  IMAD.MOV.U32 R10, RZ, RZ, c[0x0][0x1a8] ;  /* 0x00006a00ff0a7624 */ /* 0x000fe200078e00ff */
[----:B------:R-:W-:-:S03]  /*0d20*/  SEL R13, RZ, 0xffffffff, P3 ;  /* 0xffffffffff0d7807 */ /* 0x000fc60001800000 */
[----:B------:R-:W-:Y:S01]  /*0d30*/  IMAD.X R32, RZ, RZ, R0, P0 ;  /* 0x000000ffff207224 */ /* 0x000fe200000e0600 */
[----:B------:R-:W-:Y:S01]  /*0d40*/  IADD3 R10, P0, R10, -c[0x0][0x1b0], RZ ;  /* 0x80006c000a0a7a10 */ /* 0x000fe20007f1e0ff */
[----:B------:R-:W-:-:S03]  /*0d50*/  IMAD.SHL.U32 R13, R13, 0x2, RZ ;  /* 0x000000020d0d7824 */ /* 0x000fc600078e00ff */
[--C-:B------:R-:W-:Y:S02]  /*0d60*/  SHF.R.S64 R35, R35, 0x1, R32.reuse ;  /* 0x0000000123237819 */ /* 0x100fe40000001020 */
[----:B------:R-:W-:Y:S02]  /*0d70*/  IADD3.X R17, R17, ~c[0x0][0x1b4], RZ, P0, !PT ;  /* 0x80006d0011117a10 */ /* 0x000fe400007fe4ff */
[----:B------:R-:W-:Y:S02]  /*0d80*/  SHF.R.S32.HI R32, RZ, 0x1, R32 ;  /* 0x00000001ff207819 */ /* 0x000fe40000011420 */
[----:B------:R-:W-:-:S04]  /*0d90*/  IADD3 R11, P0, R35, c[0x0][0x1a0], RZ ;  /* 0x00006800230b7a10 */ /* 0x000fc80007f1e0ff */
[----:B------:R-:W-:Y:S02]  /*0da0*/  IADD3.X R0, R32, c[0x0][0x1a4], RZ, P0, !PT ;  /* 0x0000690020007a10 */ /* 0x000fe400007fe4ff */
[----:B------:R-:W-:-:S04]  /*0db0*/  IADD3 R11, P0, R11, c[0x0][0x1a0], RZ ;  /* 0x000068000b0b7a10 */ /* 0x000fc80007f1e0ff */
[----:B------:R-:W-:Y:S02]  /*0dc0*/  IADD3.X R0, R0, c[0x0][0x1a4], RZ, P0, !PT ;  /* 0x0000690000007a10 */ /* 0x000fe400007fe4ff */
[----:B------:R-:W-:Y:S02]  /*0dd0*/  IADD3 R11, P1, P0, R10, c[0x0][0x1a0], R11 ;  /* 0x000068000a0b7a10 */ /* 0x000fe4000783e00b */
[----:B------:R-:W-:Y:S02]  /*0de0*/  LEA.HI R10, R9, R9, RZ, 0x1 ;  /* 0x00000009090a7211 */ /* 0x000fe400078f08ff */
[----:B------:R-:W-:Y:S02]  /*0df0*/  IADD3.X R0, R17, c[0x0][0x1a4], R0, P1, P0 ;  /* 0x0000690011007a10 */ /* 0x000fe40000fe0400 */
[----:B------:R-:W-:-:S04]  /*0e00*/  SHF.R.S32.HI R10, RZ, 0x1, R10 ;  /* 0x00000001ff0a7819 */ /* 0x000fc8000001140a */
[--C-:B------:R-:W-:Y:S02]  /*0e10*/  SHF.R.S32.HI R9, RZ, 0x1f, R10.reuse ;  /* 0x0000001fff097819 */ /* 0x100fe4000001140a */
[----:B-----5:R-:W-:-:S04]  /*0e20*/  IADD3 R10, P1, P0, R6, R11, R10 ;  /* 0x0000000b060a7210 */ /* 0x020fc8000783e00a */
[----:B------:R-:W-:Y:S01]  /*0e30*/  IADD3.X R11, R7, R0, R9, P1, P0 ;  /* 0x00000000070b7210 */ /* 0x000fe20000fe0409 */
[----:B------:R-:W-:Y:S01]  /*0e40*/  IMAD.MOV.U32 R0, RZ, RZ, c[0x0][0x1cc] ;  /* 0x00007300ff007624 */ /* 0x000fe200078e00ff */
[----:B------:R-:W-:-:S05]  /*0e50*/  LEA.HI R17, P0, R16, R38, RZ, 0x1 ;  /* 0x0000002610117211 */ /* 0x000fca00078108ff */
[----:B------:R-:W-:Y:S01]  /*0e60*/  IMAD.X R16, RZ, RZ, R16, P0 ;  /* 0x000000ffff107224 */ /* 0x000fe200000e0610 */
[----:B------:R-:W-:-:S04]  /*0e70*/  IADD3 R29, P0, R29, -c[0x0][0x1d0], RZ ;  /* 0x800074001d1d7a10 */ /* 0x000fc80007f1e0ff */
[--C-:B------:R-:W-:Y:S02]  /*0e80*/  SHF.R.S64 R17, R17, 0x1, R16.reuse ;  /* 0x0000000111117819 */ /* 0x100fe40000001010 */
[----:B------:R-:W-:Y:S02]  /*0e90*/  IADD3.X R0, R0, ~c[0x0][0x1d4], RZ, P0, !PT ;  /* 0x8000750000007a10 */ /* 0x000fe400007fe4ff */
[----:B------:R-:W-:Y:S02]  /*0ea0*/  SHF.R.S32.HI R16, RZ, 0x1, R16 ;  /* 0x00000001ff107819 */ /* 0x000fe40000011410 */
[----:B------:R-:W-:-:S04]  /*0eb0*/  IADD3 R14, P0, R17, c[0x0][0x1c0], RZ ;  /* 0x00007000110e7a10 */ /* 0x000fc80007f1e0ff */
[----:B------:R-:W-:Y:S02]  /*0ec0*/  IADD3.X R9, R16, c[0x0][0x1c4], RZ, P0, !PT ;  /* 0x0000710010097a10 */ /* 0x000fe400007fe4ff */
        /* <DEDUP_REMOVED lines=10> */
[----:B------:R-:W-:Y:S02]  /*0f70*/  IADD3 R9, P1, P0, R29, c[0x0][0x1c0], R14 ;  /* 0x000070001d097a10 */ /* 0x000fe4000783e00e */
[----:B------:R-:W-:Y:S02]  /*0f80*/  LEA.HI R29, R15, R15, RZ, 0x1 ;  /* 0x0000000f0f1d7211 */ /* 0x000fe400078f08ff */
[----:B------:R-:W-:Y:S02]  /*0f90*/  IADD3.X R0, R0, c[0x0][0x1c4], R31, P1, P0 ;  /* 0x0000710000007a10 */ /* 0x000fe40000fe041f */
[----:B------:R-:W-:Y:S02]  /*0fa0*/  LOP3.LUT R34, R29, 0x3ffffffe, RZ, 0xc0, !PT ;  /* 0x3ffffffe1d227812 */ /* 0x000fe400078ec0ff */
[----:B------:R-:W-:-:S02]  /*0fb0*/  SHF.R.S32.HI R38, RZ, 0x1, R29 ;  /* 0x00000001ff267819 */ /* 0x000fc4000001141d */
[----:B------:R-:W-:Y:S01]  /*0fc0*/  SHF.R.S32.HI R29, RZ, 0x1f, R29 ;  /* 0x0000001fff1d7819 */ /* 0x000fe2000001141d */
[C---:B------:R-:W-:Y:S01]  /*0fd0*/  IMAD.IADD R33, R15.reuse, 0x1, -R34 ;  /* 0x000000010f217824 */ /* 0x040fe200078e0a22 */
[----:B------:R-:W-:Y:S02]  /*0fe0*/  IADD3 R34, R15, 0x8, RZ ;  /* 0x000000080f227810 */ /* 0x000fe40007ffe0ff */
[----:B------:R-:W-:Y:S01]  /*0ff0*/  LEA.HI R29, R29, R38, RZ, 0x2 ;  /* 0x000000261d1d7211 */ /* 0x000fe200078f10ff */
[----:B------:R-:W-:Y:S01]  /*1000*/  IMAD R33, R33, 0x4, R36 ;  /* 0x0000000421217824 */ /* 0x000fe200078e0224 */
[----:B------:R-:W-:Y:S02]  /*1010*/  LEA.HI R31, R34, R34, RZ, 0x1 ;  /* 0x00000022221f7211 */ /* 0x000fe400078f08ff */
[----:B------:R-:W-:Y:S02]  /*1020*/  LOP3.LUT R29, R29, 0x7fffffc, RZ, 0xc0, !PT ;  /* 0x07fffffc1d1d7812 */ /* 0x000fe400078ec0ff */
[----:B------:R-:W-:-:S02]  /*1030*/  SHF.R.S32.HI R40, RZ, 0x1f, R33 ;  /* 0x0000001fff287819 */ /* 0x000fc40000011421 */
[----:B------:R-:W-:Y:S01]  /*1040*/  LOP3.LUT R15, R31, 0x3ffffffe, RZ, 0xc0, !PT ;  /* 0x3ffffffe1f0f7812 */ /* 0x000fe200078ec0ff */
[----:B------:R-:W-:Y:S01]  /*1050*/  IMAD.IADD R29, R38, 0x1, -R29 ;  /* 0x00000001261d7824 */ /* 0x000fe200078e0a1d */
[----:B------:R-:W-:Y:S02]  /*1060*/  LEA.HI R40, R40, R33, RZ, 0x2 ;  /* 0x0000002128287211 */ /* 0x000fe400078f10ff */
[----:B------:R-:W-:Y:S01]  /*1070*/  SEL R14, RZ, 0x1, P5 ;  /* 0x00000001ff0e7807 */ /* 0x000fe20002800000 */
[----:B------:R-:W-:Y:S01]  /*1080*/  IMAD.IADD R15, R34, 0x1, -R15 ;  /* 0x00000001220f7824 */ /* 0x000fe200078e0a0f */
[----:B------:R-:W-:Y:S02]  /*1090*/  LOP3.LUT R40, R40, 0xfffffffc, RZ, 0xc0, !PT ;  /* 0xfffffffc28287812 */ /* 0x000fe400078ec0ff */
[----:B------:R-:W-:Y:S01]  /*10a0*/  ISETP.GE.AND P5, PT, R12, c[0x0][0x160], PT ;  /* 0x000058000c007a0c */ /* 0x000fe20003fa6270 */
[----:B------:R-:W-:Y:S01]  /*10b0*/  IMAD R34, R15, 0x4, R36 ;  /* 0x000000040f227824 */ /* 0x000fe200078e0224 */
[--C-:B------:R-:W-:Y:S01]  /*10c0*/  SHF.R.S32.HI R36, RZ, 0x1, R31.reuse ;  /* 0x00000001ff247819 */ /* 0x100fe2000001141f */
[----:B------:R-:W-:Y:S01]  /*10d0*/  IMAD.IADD R42, R33, 0x1, -R40 ;  /* 0x00000001212a7824 */ /* 0x000fe200078e0a28 */
[----:B------:R-:W-:-:S02]  /*10e0*/  SHF.R.S32.HI R31, RZ, 0x1f, R31 ;  /* 0x0000001fff1f7819 */ /* 0x000fc4000001141f */
[----:B------:R-:W-:Y:S02]  /*10f0*/  IADD3 R15, R234, 0xff, RZ ;  /* 0x000000ffea0f7810 */ /* 0x000fe40007ffe0ff */
[----:B------:R-:W-:Y:S02]  /*1100*/  LOP3.LUT R33, R42, R29, RZ, 0x3c, !PT ;  /* 0x0000001d2a217212 */ /* 0x000fe400078e3cff */
[----:B------:R-:W-:Y:S01]  /*1110*/  SHF.R.S32.HI R29, RZ, 0x1f, R34 ;  /* 0x0000001fff1d7819 */ /* 0x000fe20000011422 */
[----:B------:R-:W-:Y:S01]  /*1120*/  CS2R R42, SRZ ;  /* 0x00000000002a7805 */ /* 0x000fe2000001ff00 */
[----:B------:R-:W-:Y:S01]  /*1130*/  LEA.HI R31, R31, R36, RZ, 0x2 ;  /* 0x000000241f1f7211 */ /* 0x000fe200078f10ff */
[----:B------:R-:W-:Y:S01]  /*1140*/  IMAD.IADD R33, R40, 0x1, R33 ;  /* 0x0000000128217824 */ /* 0x000fe200078e0221 */
[----:B------:R-:W-:Y:S02]  /*1150*/  LEA.HI R29, R29, R34, RZ, 0x2 ;  /* 0x000000221d1d7211 */ /* 0x000fe400078f10ff */
[----:B------:R-:W-:Y:S01]  /*1160*/  LOP3.LUT R31, R31, 0x7fffffc, RZ, 0xc0, !PT ;  /* 0x07fffffc1f1f7812 */ /* 0x000fe200078ec0ff */
[----:B------:R-:W-:Y:S01]  /*1170*/  IMAD R33, R38, 0x18, R33 ;  /* 0x0000001826217824 */ /* 0x000fe200078e0221 */
[----:B------:R-:W-:-:S02]  /*1180*/  LOP3.LUT R29, R29, 0xfffffffc, RZ, 0xc0, !PT ;  /* 0xfffffffc1d1d7812 */ /* 0x000fc400078ec0ff */
[----:B------:R-:W-:Y:S01]  /*1190*/  ISETP.GE.U32.AND P0, PT, R15, 0x1ff, PT ;  /* 0x000001ff0f00780c */ /* 0x000fe20003f06070 */
[----:B------:R-:W-:Y:S01]  /*11a0*/  IMAD.IADD R31, R36, 0x1, -R31 ;  /* 0x00000001241f7824 */ /* 0x000fe200078e0a1f */
[----:B------:R-:W-:Y:S01]  /*11b0*/  IADD3 R40, P1, R6, R35, RZ ;  /* 0x0000002306287210 */ /* 0x000fe20007f3e0ff */
[----:B------:R-:W-:Y:S01]  /*11c0*/  IMAD.IADD R34, R34, 0x1, -R29 ;  /* 0x0000000122227824 */ /* 0x000fe200078e0a1d */
[----:B------:R-:W-:Y:S01]  /*11d0*/  SEL R6, R37, RZ, P0 ;  /* 0x000000ff25067207 */ /* 0x000fe20000000000 */
[----:B------:R-:W-:Y:S01]  /*11e0*/  IMAD.SHL.U32 R33, R33, 0x20, RZ ;  /* 0x0000002021217824 */ /* 0x000fe200078e00ff */
[----:B------:R-:W-:Y:S01]  /*11f0*/  SHF.R.S32.HI R37, RZ, 0x1f, R20 ;  /* 0x0000001fff257819 */ /* 0x000fe20000011414 */
[----:B------:R-:W-:Y:S01]  /*1200*/  IMAD.X R41, R7, 0x1, R32, P1 ;  /* 0x0000000107297824 */ /* 0x000fe200008e0620 */
[----:B------:R-:W-:Y:S01]  /*1210*/  LOP3.LUT R34, R34, R31, RZ, 0x3c, !PT ;  /* 0x0000001f22227212 */ /* 0x000fe200078e3cff */
[----:B------:R-:W-:Y:S01]  /*1220*/  IMAD.SHL.U32 R35, R6, 0x10, RZ ;  /* 0x0000001006237824 */ /* 0x000fe200078e00ff */
[----:B------:R-:W-:-:S02]  /*1230*/  SHF.R.S32.HI R211, RZ, 0x5, R33 ;  /* 0x00000005ffd37819 */ /* 0x000fc40000011421 */
[----:B------:R-:W-:Y:S01]  /*1240*/  SEL R12, RZ, 0x4, P5 ;  /* 0x00000004ff0c7807 */ /* 0x000fe20002800000 */
[----:B------:R-:W-:Y:S01]  /*1250*/  IMAD.IADD R7, R29, 0x1, R34 ;  /* 0x000000011d077824 */ /* 0x000fe200078e0222 */
[----:B------:R-:W-:Y:S01]  /*1260*/  LOP3.LUT P1, RZ, R35, 0x10, RZ, 0xc0, !PT ;  /* 0x0000001023ff7812 */ /* 0x000fe2000782c0ff */
[----:B------:R-:W-:Y:S01]  /*1270*/  IMAD.SHL.U32 R29, R6, 0x8, RZ ;  /* 0x00000008061d7824 */ /* 0x000fe200078e00ff */
[----:B------:R-:W-:Y:S01]  /*1280*/  ISETP.GE.AND P5, PT, R19, c[0x0][0x164], PT ;  /* 0x0000590013007a0c */ /* 0x000fe20003fa6270 */
[----:B------:R-:W-:Y:S01]  /*1290*/  IMAD R36, R36, 0x18, R7 ;  /* 0x0000001824247824 */ /* 0x000fe200078e0207 */
[----:B------:R-:W-:Y:S01]  /*12a0*/  LEA.HI R37, R37, R20, RZ, 0x3 ;  /* 0x0000001425257211 */ /* 0x000fe200078f18ff */
[----:B------:R-:W-:Y:S01]  /*12b0*/  IMAD.SHL.U32 R211, R211, 0x10, RZ ;  /* 0x00000010d3d37824 */ /* 0x000fe200078e00ff */
[----:B------:R-:W-:Y:S01]  /*12c0*/  LOP3.LUT P2, RZ, R29, 0x10, RZ, 0xc0, !PT ;  /* 0x000000101dff7812 */ /* 0x000fe2000784c0ff */
[----:B------:R-:W-:Y:S01]  /*12d0*/  IMAD.SHL.U32 R36, R36, 0x20, RZ ;  /* 0x0000002024247824 */ /* 0x000fe200078e00ff */
[----:B------:R-:W-:Y:S01]  /*12e0*/  SEL R7, RZ, 0x1, P5 ;  /* 0x00000001ff077807 */ /* 0x000fe20002800000 */
[C---:B------:R-:W-:Y:S01]  /*12f0*/  IMAD.SHL.U32 R29, R6.reuse, 0x4, RZ ;  /* 0x00000004061d7824 */ /* 0x040fe200078e00ff */
[----:B------:R-:W-:Y:S01]  /*1300*/  ISETP.GE.AND P5, PT, R23, c[0x0][0x160], PT ;  /* 0x0000580017007a0c */ /* 0x000fe20003fa6270 */
[----:B------:R-:W-:Y:S01]  /*1310*/  IMAD.SHL.U32 R6, R6, 0x2, RZ ;  /* 0x0000000206067824 */ /* 0x000fe200078e00ff */
[----:B------:R-:W-:Y:S01]  /*1320*/  SHF.R.S32.HI R210, RZ, 0x5, R36 ;  /* 0x00000005ffd27819 */ /* 0x000fe20000011424 */
[----:B------:R-:W-:Y:S01]  /*1330*/  @!PT LDS RZ, [RZ] ;  /* 0x00000000fffff984 */ /* 0x000fe20000000800 */
[----:B------:R-:W-:Y:S01]  /*1340*/  @!PT LDS RZ, [RZ] ;  /* 0x00000000fffff984 */ /* 0x000fe20000000800 */
[----:B------:R-:W-:Y:S01]  /*1350*/  @!PT LDS RZ, [RZ] ;  /* 0x00000000fffff984 */ /* 0x000fe20000000800 */
[----:B------:R2:W-:Y:S01]  /*1360*/  LDGSTS.E.BYPASS.LTC128B.128 [R211], [R40.64], P1 ;  /* 0x0000000028d37fae */ /* 0x0005e20008901d4c */
[----:B------:R-:W-:-:S02]  /*1370*/  IADD3 R38, P1, R40, c[0x0][0x1a0], RZ ;  /* 0x0000680028267a10 */ /* 0x000fc40007f3e0ff */
[----:B------:R-:W-:Y:S01]  /*1380*/  LOP3.LUT P3, RZ, R6, 0x10, RZ, 0xc0, !PT ;  /* 0x0000001006ff7812 */ /* 0x000fe2000786c0ff */
[----:B------:R-:W-:Y:S01]  /*1390*/  IMAD.SHL.U32 R210, R210, 0x10, RZ ;  /* 0x00000010d2d27824 */ /* 0x000fe200078e00ff */
[----:B------:R-:W-:Y:S02]  /*13a0*/  IADD3.X R39, R41, c[0x0][0x1a4], RZ, P1, !PT ;  /* 0x0000690029277a10 */ /* 0x000fe40000ffe4ff */
[----:B------:R-:W-:Y:S02]  /*13b0*/  LOP3.LUT P1, RZ, R29, 0x10, RZ, 0xc0, !PT ;  /* 0x000000101dff7812 */ /* 0x000fe4000782c0ff */
[C---:B------:R-:W-:Y:S01]  /*13c0*/  IADD3 R6, R19.reuse, 0x10, RZ ;  /* 0x0000001013067810 */ /* 0x040fe20007ffe0ff */
[----:B------:R3:W-:Y:S01]  /*13d0*/  LDGSTS.E.BYPASS.LTC128B.128 [R210], [R38.64], P2 ;  /* 0x0000000026d27fae */ /* 0x0007e20009101d4c */
[----:B------:R-:W-:Y:S02]  /*13e0*/  IADD3 R34, P2, R38, c[0x0][0x1a0], RZ ;  /* 0x0000680026227a10 */ /* 0x000fe40007f5e0ff */
[----:B------:R-:W-:-:S02]  /*13f0*/  IADD3 R29, R19, 0x14, RZ ;  /* 0x00000014131d7810 */ /* 0x000fc40007ffe0ff */
[----:B------:R-:W-:Y:S02]  /*1400*/  IADD3.X R35, R39, c[0x0][0x1a4], RZ, P2, !PT ;  /* 0x0000690027237a10 */ /* 0x000fe400017fe4ff */
[----:B------:R-:W-:Y:S02]  /*1410*/  IADD3 R32, P2, R34, c[0x0][0x1a0], RZ ;  /* 0x0000680022207a10 */ /* 0x000fe40007f5e0ff */
[----:B------:R-:W-:Y:S01]  /*1420*/  LOP3.LUT R37, R37, 0xfffffff8, RZ, 0xc0, !PT ;  /* 0xfffffff825257812 */ /* 0x000fe200078ec0ff */
[----:B------:R4:W-:Y:S01]  /*1430*/  LDGSTS.E.BYPASS.LTC128B.128 [R211+0xc00], [R34.64], P1 ;  /* 0x00c0000022d37fae */ /* 0x0009e20008901d4c */
[----:B------:R-:W-:Y:S02]  /*1440*/  ISETP.GE.AND P1, PT, R6, c[0x0][0x164], PT ;  /* 0x0000590006007a0c */ /* 0x000fe40003f26270 */
[----:B------:R-:W-:Y:S01]  /*1450*/  IADD3.X R33, R35, c[0x0][0x1a4], RZ, P2, !PT ;  /* 0x0000690023217a10 */ /* 0x000fe200017fe4ff */
[----:B------:R-:W-:Y:S01]  /*1460*/  IMAD.IADD R37, R20, 0x1, -R37 ;  /* 0x0000000114257824 */ /* 0x000fe200078e0a25 */
[----:B------:R-:W-:-:S02]  /*1470*/  SEL R6, RZ, 0xffffffff, P6 ;  /* 0xffffffffff067807 */ /* 0x000fc40003000000 */
[----:B------:R-:W-:Y:S01]  /*1480*/  ISETP.GE.AND P2, PT, R29, c[0x0][0x164], PT ;  /* 0x000059001d007a0c */ /* 0x000fe20003f46270 */
[----:B------:R1:W-:Y:S01]  /*1490*/  LDGSTS.E.BYPASS.LTC128B.128 [R210+0xc00], [R32.64], P3 ;  /* 0x00c0000020d27fae */ /* 0x0003e20009901d4c */
[-C--:B------:R-:W-:Y:S01]  /*14a0*/  ISETP.LT.AND P6, PT, R30, R22.reuse, !P1 ;  /* 0x000000161e00720c */ /* 0x080fe20004fc1270 */
[----:B------:R-:W-:Y:S01]  /*14b0*/  IMAD.SHL.U32 R6, R6, 0x2, RZ ;  /* 0x0000000206067824 */ /* 0x000fe200078e00ff */
[----:B------:R-:W-:Y:S01]  /*14c0*/  IADD3 R29, R19, 0x18, RZ ;  /* 0x00000018131d7810 */ /* 0x000fe20007ffe0ff */
[----:B--2---:R-:W-:Y:S01]  /*14d0*/  CS2R R40, SRZ ;  /* 0x0000000000287805 */ /* 0x004fe2000001ff00 */
[----:B------:R-:W-:Y:S02]  /*14e0*/  ISETP.LT.AND P3, PT, R30, R22, !P2 ;  /* 0x000000161e00720c */ /* 0x000fe40005761270 */
[----:B------:R-:W-:Y:S02]  /*14f0*/  SEL R31, RZ, 0x100, !P6 ;  /* 0x00000100ff1f7807 */ /* 0x000fe40007000000 */
[----:B------:R-:W-:-:S02]  /*1500*/  ISETP.GE.AND P6, PT, R29, c[0x0][0x164], PT ;  /* 0x000059001d007a0c */ /* 0x000fc40003fc6270 */
[----:B------:R-:W-:Y:S02]  /*1510*/  SEL R29, RZ, 0x200, !P3 ;  /* 0x00000200ff1d7807 */ /* 0x000fe40005800000 */
[----:B------:R-:W-:Y:S02]  /*1520*/  ISETP.LT.AND P3, PT, R30, R22, !P6 ;  /* 0x000000161e00720c */ /* 0x000fe40007761270 */
[----:B------:R-:W-:Y:S02]  /*1530*/  SEL R23, RZ, 0x8, P5 ;  /* 0x00000008ff177807 */ /* 0x000fe40002800000 */
[----:B------:R-:W-:Y:S02]  /*1540*/  SHF.R.S32.HI R36, RZ, 0x1f, R21 ;  /* 0x0000001fff247819 */ /* 0x000fe40000011415 */
[----:B----4-:R-:W-:Y:S02]  /*1550*/  IADD3 R34, R19, 0x1c, RZ ;  /* 0x0000001c13227810 */ /* 0x010fe40007ffe0ff */
[----:B------:R-:W-:-:S02]  /*1560*/  SEL R19, RZ, 0x400, !P3 ;  /* 0x00000400ff137807 */ /* 0x000fc40005800000 */
[----:B------:R-:W-:Y:S02]  /*1570*/  ISETP.GE.AND P3, PT, R34, c[0x0][0x164], PT ;  /* 0x0000590022007a0c */ /* 0x000fe40003f66270 */
[----:B------:R-:W-:Y:S02]  /*1580*/  LEA.HI R36, R36, R21, RZ, 0x2 ;  /* 0x0000001524247211 */ /* 0x000fe400078f10ff */
[----:B------:R-:W-:Y:S02]  /*1590*/  ISETP.LT.AND P5, PT, R30, R22, !P3 ;  /* 0x000000161e00720c */ /* 0x000fe40005fa1270 */
[C---:B-1----:R-:W-:Y:S01]  /*15a0*/  IADD3 R33, R20.reuse, 0x4, RZ ;  /* 0x0000000414217810 */ /* 0x042fe20007ffe0ff */
[----:B------:R-:W-:Y:S01]  /*15b0*/  IMAD R20, R20, 0x300, RZ ;  /* 0x0000030014147824 */ /* 0x000fe200078e02ff */
[----:B------:R-:W-:Y:S02]  /*15c0*/  SEL R22, RZ, 0x800, !P5 ;  /* 0x00000800ff167807 */ /* 0x000fe40006800000 */
[----:B------:R-:W-:-:S02]  /*15d0*/  ISETP.NE.AND P5, PT, R28, RZ, PT ;  /* 0x000000ff1c00720c */ /* 0x000fc40003fa5270 */
[----:B------:R-:W-:Y:S02]  /*15e0*/  SHF.R.S32.HI R28, RZ, 0x1f, R37 ;  /* 0x0000001fff1c7819 */ /* 0x000fe40000011425 */
[----:B------:R-:W-:Y:S02]  /*15f0*/  LOP3.LUT R34, R36, 0xfffffffc, RZ, 0xc0, !PT ;  /* 0xfffffffc24227812 */ /* 0x000fe400078ec0ff */
[----:B------:R-:W-:Y:S02]  /*1600*/  LEA.HI R35, R28, R37, RZ, 0x2 ;  /* 0x000000251c237211 */ /* 0x000fe400078f10ff */
[----:B------:R-:W-:Y:S01]  /*1610*/  SHF.R.S32.HI R28, RZ, 0x1f, R33 ;  /* 0x0000001fff1c7819 */ /* 0x000fe20000011421 */
[----:B------:R-:W-:Y:S01]  /*1620*/  IMAD.IADD R34, R21, 0x1, -R34 ;  /* 0x0000000115227824 */ /* 0x000fe200078e0a22 */
[----:B------:R-:W-:Y:S02]  /*1630*/  SHF.R.S32.HI R32, RZ, 0x2, R35 ;  /* 0x00000002ff207819 */ /* 0x000fe40000011423 */
[----:B------:R-:W-:-:S02]  /*1640*/  LEA.HI R28, R28, R33, RZ, 0x3 ;  /* 0x000000211c1c7211 */ /* 0x000fc400078f18ff */
[C---:B------:R-:W-:Y:S02]  /*1650*/  LEA.HI R30, R35.reuse, R32, RZ, 0x1 ;  /* 0x00000020231e7211 */ /* 0x040fe400078f08ff */
[----:B------:R-:W-:Y:S02]  /*1660*/  LOP3.LUT R28, R28, 0xfffffff8, RZ, 0xc0, !PT ;  /* 0xfffffff81c1c7812 */ /* 0x000fe400078ec0ff */
[----:B---3--:R-:W-:Y:S02]  /*1670*/  LOP3.LUT R38, R35, 0x7fffffc, RZ, 0xc0, !PT ;  /* 0x07fffffc23267812 */ /* 0x008fe400078ec0ff */
[----:B------:R-:W-:Y:S01]  /*1680*/  LOP3.LUT R21, R30, 0x1fffffe, RZ, 0xc0, !PT ;  /* 0x01fffffe1e157812 */ /* 0x000fe200078ec0ff */
[----:B------:R-:W-:Y:S01]  /*1690*/  IMAD.IADD R28, R33, 0x1, -R28 ;  /* 0x00000001211c7824 */ /* 0x000fe200078e0a1c */
[----:B------:R-:W-:Y:S01]  /*16a0*/  LOP3.LUT R18, R29, R31, R18, 0xfe, !PT ;  /* 0x0000001f1d127212 */ /* 0x000fe200078efe12 */
[----:B------:R-:W-:Y:S01]  /*16b0*/  IMAD.IADD R37, R37, 0x1, -R38 ;  /* 0x0000000125257824 */ /* 0x000fe200078e0a26 */
[----:B------:R-:W-:Y:S01]  /*16c0*/  SHF.R.S32.HI R36, RZ, 0x2, R36 ;  /* 0x00000002ff247819 */ /* 0x000fe20000011424 */
[----:B------:R-:W-:Y:S01]  /*16d0*/  IMAD.IADD R21, R32, 0x1, -R21 ;  /* 0x0000000120157824 */ /* 0x000fe200078e0a15 */
[----:B------:R-:W-:Y:S01]  /*16e0*/  SHF.R.S32.HI R29, RZ, 0x1f, R28 ;  /* 0x0000001fff1d7819 */ /* 0x000fe2000001141c */
[----:B------:R-:W-:Y:S01]  /*16f0*/  CS2R R38, SRZ ;  /* 0x0000000000267805 */ /* 0x000fe2000001ff00 */
[----:B------:R-:W-:-:S02]  /*1700*/  LOP3.LUT R18, R22, R19, R18, 0xfe, !PT ;  /* 0x0000001316127212 */ /* 0x000fc400078efe12 */
[----:B------:R-:W-:Y:S02]  /*1710*/  LOP3.LUT R37, R34, R37, RZ, 0x3c, !PT ;  /* 0x0000002522257212 */ /* 0x000fe400078e3cff */
[----:B------:R-:W-:Y:S02]  /*1720*/  LOP3.LUT R30, R21, R36, RZ, 0x3c, !PT ;  /* 0x00000024151e7212 */ /* 0x000fe400078e3cff */
[----:B------:R-:W-:Y:S02]  /*1730*/  LEA.HI R22, R29, R28, RZ, 0x2 ;  /* 0x0000001c1d167211 */ /* 0x000fe400078f10ff */
[----:B------:R-:W-:Y:S01]  /*1740*/  SEL R18, R18, RZ, P0 ;  /* 0x000000ff12127207 */ /* 0x000fe20000000000 */
[----:B------:R-:W-:Y:S01]  /*1750*/  IMAD R21, R30, 0x4, R37 ;  /* 0x000000041e157824 */ /* 0x000fe200078e0225 */
[----:B------:R-:W-:Y:S02]  /*1760*/  SHF.R.S32.HI R19, RZ, 0x2, R22 ;  /* 0x00000002ff137819 */ /* 0x000fe40000011416 */
[----:B------:R-:W-:Y:S01]  /*1770*/  IADD3 R30, P0, R2, R17, RZ ;  /* 0x00000011021e7210 */ /* 0x000fe20007f1e0ff */
[----:B------:R-:W-:Y:S01]  /*1780*/  IMAD.SHL.U32 R17, R18, 0x10, RZ ;  /* 0x0000001012117824 */ /* 0x000fe200078e00ff */
[----:B------:R-:W-:Y:S01]  /*1790*/  LEA.HI R29, R22, R19, RZ, 0x1 ;  /* 0x00000013161d7211 */ /* 0x000fe200078f08ff */
[----:B------:R-:W-:Y:S01]  /*17a0*/  IMAD R21, R21, 0x20, R20 ;  /* 0x0000002015157824 */ /* 0x000fe200078e0214 */
[----:B------:R-:W-:Y:S01]  /*17b0*/  LOP3.LUT R13, R13, 0x2, R14, 0xe2, !PT ;  /* 0x000000020d0d7812 */ /* 0x000fe200078ee20e */
[----:B------:R-:W-:Y:S01]  /*17c0*/  IMAD.X R31, R3, 0x1, R16, P0 ;  /* 0x00000001031f7824 */ /* 0x000fe200000e0610 */
[----:B------:R-:W-:-:S02]  /*17d0*/  LOP3.LUT P0, RZ, R17, 0x10, RZ, 0xc0, !PT ;  /* 0x0000001011ff7812 */ /* 0x000fc4000780c0ff */
[----:B------:R-:W-:Y:S02]  /*17e0*/  LOP3.LUT R17, R22, 0x7fffffc, RZ, 0xc0, !PT ;  /* 0x07fffffc16117812 */ /* 0x000fe400078ec0ff */
[----:B------:R-:W-:Y:S02]  /*17f0*/  LOP3.LUT R16, R29, 0x1fffffe, RZ, 0xc0, !PT ;  /* 0x01fffffe1d107812 */ /* 0x000fe400078ec0ff */
[----:B------:R-:W-:Y:S01]  /*1800*/  SHF.R.S32.HI R209, RZ, 0x5, R21 ;  /* 0x00000005ffd17819 */ /* 0x000fe20000011415 */
[----:B------:R-:W-:Y:S01]  /*1810*/  IMAD.IADD R17, R28, 0x1, -R17 ;  /* 0x000000011c117824 */ /* 0x000fe200078e0a11 */
[----:B------:R-:W-:Y:S01]  /*1820*/  SHF.R.U32.HI R28, RZ, 0x5, R206 ;  /* 0x00000005ff1c7819 */ /* 0x000fe200000116ce */
[----:B------:R-:W-:Y:S01]  /*1830*/  IMAD.IADD R19, R19, 0x1, -R16 ;  /* 0x0000000113137824 */ /* 0x000fe200078e0a10 */
[----:B------:R-:W-:Y:S01]  /*1840*/  LOP3.LUT R14, R6, 0x2, R7, 0xe2, !PT ;  /* 0x00000002060e7812 */ /* 0x000fe200078ee207 */
[----:B------:R-:W-:Y:S01]  /*1850*/  IMAD.SHL.U32 R29, R209, 0x10, RZ ;  /* 0x00000010d11d7824 */ /* 0x000fe200078e00ff */
[----:B------:R-:W-:Y:S01]  /*1860*/  LOP3.LUT R17, R34, R17, RZ, 0x3c, !PT ;  /* 0x0000001122117212 */ /* 0x000fe200078e3cff */
[----:B------:R-:W-:Y:S01]  /*1870*/  IMAD.SHL.U32 R16, R18, 0x8, RZ ;  /* 0x0000000812107824 */ /* 0x000fe200078e00ff */
[----:B------:R-:W-:Y:S01]  /*1880*/  LOP3.LUT R36, R19, R36, RZ, 0x3c, !PT ;  /* 0x0000002413247212 */ /* 0x000fe200078e3cff */
[----:B------:R-:W1:Y:S01]  /*1890*/  SHFL.IDX PT, R28, R28, RZ, 0x1f ;  /* 0x00001fff1c1c7589 */ /* 0x000e6200000e0000 */
[----:B------:R-:W-:Y:S01]  /*18a0*/  IMAD.MOV.U32 R7, RZ, RZ, c[0x0][0x268] ;  /* 0x00009a00ff077624 */ /* 0x000fe200078e00ff */
[----:B------:R-:W-:Y:S01]  /*18b0*/  LOP3.LUT R12, R23, R12, R13, 0xfe, !PT ;  /* 0x0000000c170c7212 */ /* 0x000fe200078efe0d */
[----:B------:R-:W-:Y:S01]  /*18c0*/  IMAD.MOV.U32 R6, RZ, RZ, c[0x0][0x26c] ;  /* 0x00009b00ff067624 */ /* 0x000fe200078e00ff */
[----:B------:R2:W-:Y:S01]  /*18d0*/  LDGSTS.E.BYPASS.LTC128B.128 [R29+0x6000], [R30.64], P0 ;  /* 0x060000001e1d7fae */ /* 0x0005e20008101d4c */
[----:B------:R-:W-:Y:S01]  /*18e0*/  IMAD R17, R36, 0x4, R17 ;  /* 0x0000000424117824 */ /* 0x000fe200078e0211 */
[----:B------:R-:W-:-:S02]  /*18f0*/  IADD3 R32, P0, R30, c[0x0][0x1c0], RZ ;  /* 0x000070001e207a10 */ /* 0x000fc40007f1e0ff */
[----:B------:R-:W-:Y:S01]  /*1900*/  SEL R13, RZ, 0x800, P3 ;  /* 0x00000800ff0d7807 */ /* 0x000fe20001800000 */
[----:B------:R-:W-:Y:S01]  /*1910*/  IMAD R17, R17, 0x20, R20 ;  /* 0x0000002011117824 */ /* 0x000fe200078e0214 */
[----:B------:R-:W-:Y:S02]  /*1920*/  IADD3.X R33, R31, c[0x0][0x1c4], RZ, P0, !PT ;  /* 0x000071001f217a10 */ /* 0x000fe400007fe4ff */
[----:B------:R-:W-:Y:S01]  /*1930*/  LOP3.LUT P0, RZ, R16, 0x10, RZ, 0xc0, !PT ;  /* 0x0000001010ff7812 */ /* 0x000fe2000780c0ff */
[----:B------:R-:W-:Y:S01]  /*1940*/  IMAD.SHL.U32 R16, R18, 0x4, RZ ;  /* 0x0000000412107824 */ /* 0x000fe200078e00ff */
[----:B------:R-:W-:Y:S02]  /*1950*/  IADD3 R17, R17, 0xc00, RZ ;  /* 0x00000c0011117810 */ /* 0x000fe40007ffe0ff */
[----:B------:R-:W-:Y:S02]  /*1960*/  LEA R209, R209, 0x6000, 0x4 ;  /* 0x00006000d1d17811 */ /* 0x000fe400078e20ff */
[----:B------:R-:W-:-:S02]  /*1970*/  SHF.R.S32.HI R208, RZ, 0x5, R17 ;  /* 0x00000005ffd07819 */ /* 0x000fc40000011411 */
[----:B------:R-:W-:-:S03]  /*1980*/  LOP3.LUT R17, R206, 0x1f, RZ, 0xc0, !PT ;  /* 0x0000001fce117812 */ /* 0x000fc600078ec0ff */
[C---:B------:R-:W-:Y:S01]  /*1990*/  IMAD.SHL.U32 R19, R208.reuse, 0x10, RZ ;  /* 0x00000010d0137824 */ /* 0x040fe200078e00ff */
[----:B-1----:R-:W1:Y:S01]  /*19a0*/  R2UR UR8, R28 ;  /* 0x000000001c0873c2 */ /* 0x002e6200000e0000 */
[----:B------:R-:W-:-:S03]  /*19b0*/  LEA R208, R208, 0x6000, 0x4 ;  /* 0x00006000d0d07811 */ /* 0x000fc600078e20ff */
[----:B------:R3:W-:Y:S01]  /*19c0*/  LDGSTS.E.BYPASS.LTC128B.128 [R19+0x6000], [R32.64], P0 ;  /* 0x0600000020137fae */ /* 0x0007e20008101d4c */
[----:B------:R-:W-:Y:S02]  /*19d0*/  IADD3 R34, P0, R32, c[0x0][0x1c0], RZ ;  /* 0x0000700020227a10 */ /* 0x000fe40007f1e0ff */
[----:B--2---:R-:W-:Y:S02]  /*19e0*/  SHF.R.S32.HI R31, RZ, 0x1f, R24 ;  /* 0x0000001fff1f7819 */ /* 0x004fe40000011418 */
[----:B------:R-:W-:Y:S02]  /*19f0*/  IADD3.X R35, R33, c[0x0][0x1c4], RZ, P0, !PT ;  /* 0x0000710021237a10 */ /* 0x000fe400007fe4ff */
[----:B------:R-:W-:Y:S01]  /*1a00*/  LOP3.LUT P0, RZ, R16, 0x10, RZ, 0xc0, !PT ;  /* 0x0000001010ff7812 */ /* 0x000fe2000780c0ff */
[----:B------:R-:W-:Y:S01]  /*1a10*/  IMAD.SHL.U32 R16, R18, 0x2, RZ ;  /* 0x0000000212107824 */ /* 0x000fe200078e00ff */
[----:B------:R-:W-:-:S04]  /*1a20*/  LEA.HI R31, R31, R24, RZ, 0x7 ;  /* 0x000000181f1f7211 */ /* 0x000fc800078f38ff */
[----:B------:R-:W-:-:S07]  /*1a30*/  SHF.R.S32.HI R31, RZ, 0x7, R31 ;  /* 0x00000007ff1f7819 */ /* 0x000fce000001141f */
[----:B------:R2:W-:Y:S01]  /*1a40*/  LDGSTS.E.BYPASS.LTC128B.128 [R29+0x6c00], [R34.64], P0 ;  /* 0x06c00000221d7fae */ /* 0x0005e20008101d4c */
[----:B------:R-:W-:Y:S01]  /*1a50*/  IADD3 R20, P0, R34, c[0x0][0x1c0], RZ ;  /* 0x0000700022147a10 */ /* 0x000fe20007f1e0ff */
[----:B-1----:R-:W-:Y:S02]  /*1a60*/  UISETP.GT.AND UP0, UPT, UR8, 0x3, UPT ;  /* 0x000000030800788c */ /* 0x002fe4000bf04270 */
[----:B------:R-:W-:Y:S01]  /*1a70*/  USHF.R.S32.HI UR9, URZ, 0x1f, UR8 ;  /* 0x0000001f3f097899 */ /* 0x000fe20008011408 */
[----:B------:R-:W-:Y:S02]  /*1a80*/  IADD3.X R21, R35, c[0x0][0x1c4], RZ, P0, !PT ;  /* 0x0000710023157a10 */ /* 0x000fe400007fe4ff */
[----:B------:R-:W-:Y:S01]  /*1a90*/  LOP3.LUT P0, RZ, R16, 0x10, RZ, 0xc0, !PT ;  /* 0x0000001010ff7812 */ /* 0x000fe2000780c0ff */
[----:B------:R-:W-:Y:S01]  /*1aa0*/  ULEA.HI UR9, UR9, UR8, URZ, 0x2 ;  /* 0x0000000809097291 */ /* 0x000fe2000f8f103f */
[----:B------:R-:W-:Y:S02]  /*1ab0*/  LOP3.LUT R16, R18, 0x100, RZ, 0xc0, !PT ;  /* 0x0000010012107812 */ /* 0x000fe400078ec0ff */
[----:B------:R-:W-:-:S02]  /*1ac0*/  PLOP3.LUT P3, PT, PT, PT, UP0, 0x80, 0x0 ;  /* 0x000000000000781c */ /* 0x000fc40003f6f008 */
[----:B------:R-:W-:-:S07]  /*1ad0*/  SHF.R.U32.HI R16, RZ, 0x4, R16 ;  /* 0x00000004ff107819 */ /* 0x000fce0000011610 */
[----:B------:R1:W-:Y:S01]  /*1ae0*/  LDGSTS.E.BYPASS.LTC128B.128 [R19+0x6c00], [R20.64], P0 ;  /* 0x06c0000014137fae */ /* 0x0003e20008101d4c */
[----:B---3--:R-:W-:-:S04]  /*1af0*/  IADD3 R32, P0, R20, c[0x0][0x1c0], RZ ;  /* 0x0000700014207a10 */ /* 0x008fc80007f1e0ff */
[----:B------:R-:W-:Y:S02]  /*1b00*/  IADD3.X R33, R21, c[0x0][0x1c4], RZ, P0, !PT ;  /* 0x0000710015217a10 */ /* 0x000fe400007fe4ff */
[----:B------:R-:W-:Y:S01]  /*1b10*/  ISETP.NE.U32.AND P0, PT, R16, RZ, PT ;  /* 0x000000ff1000720c */ /* 0x000fe20003f05070 */
[----:B--2---:R-:W-:Y:S01]  /*1b20*/  IMAD.SHL.U32 R35, R206, 0x4, RZ ;  /* 0x00000004ce237824 */ /* 0x004fe200078e00ff */
[----:B------:R-:W-:-:S04]  /*1b30*/  LOP3.LUT R16, R18, 0x200, RZ, 0xc0, !PT ;  /* 0x0000020012107812 */ /* 0x000fc800078ec0ff */
[----:B------:R-:W-:-:S07]  /*1b40*/  SHF.R.U32.HI R16, RZ, 0x5, R16 ;  /* 0x00000005ff107819 */ /* 0x000fce0000011610 */
[----:B------:R2:W-:Y:S01]  /*1b50*/  LDGSTS.E.BYPASS.LTC128B.128 [R29+0x7800], [R32.64], P0 ;  /* 0x07800000201d7fae */ /* 0x0005e20008101d4c */
[----:B------:R-:W-:-:S04]  /*1b60*/  IADD3 R36, P0, R32, c[0x0][0x1c0], RZ ;  /* 0x0000700020247a10 */ /* 0x000fc80007f1e0ff */
[----:B------:R-:W-:Y:S02]  /*1b70*/  IADD3.X R37, R33, c[0x0][0x1c4], RZ, P0, !PT ;  /* 0x0000710021257a10 */ /* 0x000fe400007fe4ff */
[----:B------:R-:W-:Y:S02]  /*1b80*/  ISETP.NE.U32.AND P0, PT, R16, RZ, PT ;  /* 0x000000ff1000720c */ /* 0x000fe40003f05070 */
[----:B-1----:R-:W-:Y:S02]  /*1b90*/  SHF.R.S32.HI R20, RZ, 0x1f, R27 ;  /* 0x0000001fff147819 */ /* 0x002fe4000001141b */
[----:B------:R-:W-:Y:S02]  /*1ba0*/  LOP3.LUT R16, R206, 0x6, RZ, 0xc0, !PT ;  /* 0x00000006ce107812 */ /* 0x000fe400078ec0ff */
[----:B------:R-:W-:Y:S02]  /*1bb0*/  LEA.HI R20, R20, R27, RZ, 0x7 ;  /* 0x0000001b14147211 */ /* 0x000fe400078f38ff */
[----:B------:R-:W-:-:S02]  /*1bc0*/  SHF.R.U32.HI R16, RZ, 0x1, R16 ;  /* 0x00000001ff107819 */ /* 0x000fc40000011610 */
[----:B------:R-:W-:Y:S02]  /*1bd0*/  SHF.R.U32.HI R21, RZ, 0x4, R17 ;  /* 0x00000004ff157819 */ /* 0x000fe40000011611 */
[----:B------:R-:W-:Y:S01]  /*1be0*/  SHF.R.S32.HI R20, RZ, 0x7, R20 ;  /* 0x00000007ff147819 */ /* 0x000fe20000011414 */
[----:B------:R1:W-:Y:S01]  /*1bf0*/  LDGSTS.E.BYPASS.LTC128B.128 [R19+0x7800], [R36.64], P0 ;  /* 0x0780000024137fae */ /* 0x0003e20008101d4c */
[----:B------:R-:W-:Y:S02]  /*1c00*/  LOP3.LUT R16, R21, R16, RZ, 0x3c, !PT ;  /* 0x0000001015107212 */ /* 0x000fe400078e3cff */
[----:B------:R-:W-:Y:S01]  /*1c10*/  LOP3.LUT R21, R18, 0x400, RZ, 0xc0, !PT ;  /* 0x0000040012157812 */ /* 0x000fe200078ec0ff */
[----:B------:R-:W-:Y:S01]  /*1c20*/  IMAD.IADD R22, R20, 0x1, -R31 ;  /* 0x0000000114167824 */ /* 0x000fe200078e0a1f */
[----:B------:R-:W-:Y:S02]  /*1c30*/  IADD3 R24, P0, R36, c[0x0][0x1c0], RZ ;  /* 0x0000700024187a10 */ /* 0x000fe40007f1e0ff */
[----:B------:R-:W-:-:S02]  /*1c40*/  SHF.R.U32.HI R21, RZ, 0x6, R21 ;  /* 0x00000006ff157819 */ /* 0x000fc40000011615 */
[----:B------:R-:W-:Y:S02]  /*1c50*/  IADD3.X R25, R37, c[0x0][0x1c4], RZ, P0, !PT ;  /* 0x0000710025197a10 */ /* 0x000fe400007fe4ff */
[----:B--2---:R-:W-:Y:S02]  /*1c60*/  LOP3.LUT R33, R212, 0x3fffffc0, RZ, 0xc0, !PT ;  /* 0x3fffffc0d4217812 */ /* 0x004fe400078ec0ff */
[----:B------:R-:W-:Y:S02]  /*1c70*/  ISETP.NE.U32.AND P0, PT, R21, RZ, PT ;  /* 0x000000ff1500720c */ /* 0x000fe40003f05070 */
[----:B------:R-:W-:Y:S01]  /*1c80*/  LEA.HI R27, R22, R22, RZ, 0x1 ;  /* 0x00000016161b7211 */ /* 0x000fe200078f08ff */
[----:B------:R-:W-:Y:S01]  /*1c90*/  IMAD.IADD R33, R206, 0x1, -R33 ;  /* 0x00000001ce217824 */ /* 0x000fe200078e0a21 */
[----:B------:R-:W-:Y:S02]  /*1ca0*/  SHF.R.S32.HI R212, RZ, 0x6, R212 ;  /* 0x00000006ffd47819 */ /* 0x000fe400000114d4 */
[----:B------:R-:W-:Y:S01]  /*1cb0*/  LOP3.LUT R27, R27, 0xfffffffe, RZ, 0xc0, !PT ;  /* 0xfffffffe1b1b7812 */ /* 0x000fe200078ec0ff */
[----:B------:R-:W-:Y:S01]  /*1cc0*/  IMAD.SHL.U32 R33, R33, 0x4, RZ ;  /* 0x0000000421217824 */ /* 0x000fe200078e00ff */
[----:B------:R-:W-:Y:S01]  /*1cd0*/  LOP3.LUT R16, R16, 0x4, R35, 0xf8, !PT ;  /* 0x0000000410107812 */ /* 0x000fe200078ef823 */
[----:B------:R-:W-:Y:S01]  /*1ce0*/  IMAD.IADD R21, R31, 0x1, R212 ;  /* 0x000000011f157824 */ /* 0x000fe200078e02d4 */
[----:B------:R-:W-:Y:S01]  /*1cf0*/  LOP3.LUT R18, R18, 0x800, RZ, 0xc0, !PT ;  /* 0x0000080012127812 */ /* 0x000fe200078ec0ff */
[----:B------:R-:W-:-:S02]  /*1d00*/  IMAD.IADD R22, R22, 0x1, -R27 ;  /* 0x0000000116167824 */ /* 0x000fc400078e0a1b */
[----:B------:R-:W-:Y:S01]  /*1d10*/  IMAD R26, R26, 0x100, R33 ;  /* 0x000001001a1a7824 */ /* 0x000fe200078e0221 */
[----:B------:R-:W-:Y:S01]  /*1d20*/  SHF.R.S32.HI R27, RZ, 0x1f, R21 ;  /* 0x0000001fff1b7819 */ /* 0x000fe20000011415 */
[----:B------:R2:W-:Y:S01]  /*1d30*/  LDGSTS.E.BYPASS.LTC128B.128 [R29+0x8400], [R24.64], P0 ;  /* 0x08400000181d7fae */ /* 0x0005e20008101d4c */
[C---:B------:R-:W-:Y:S01]  /*1d40*/  ISETP.NE.AND P0, PT, R22.reuse, RZ, PT ;  /* 0x000000ff1600720c */ /* 0x040fe20003f05270 */
[----:B-1----:R-:W-:Y:S01]  /*1d50*/  CS2R R36, SRZ ;  /* 0x0000000000247805 */ /* 0x002fe2000001ff00 */
[----:B------:R-:W-:Y:S01]  /*1d60*/  IADD3 R33, R33, 0x4800, RZ ;  /* 0x0000480021217810 */ /* 0x000fe20007ffe0ff */
[----:B------:R-:W-:Y:S01]  /*1d70*/  IMAD R28, R27, c[0x0][0x258], RZ ;  /* 0x000096001b1c7a24 */ /* 0x000fe200078e02ff */
[----:B------:R-:W-:Y:S02]  /*1d80*/  SHF.R.S32.HI R27, RZ, 0x1f, R26 ;  /* 0x0000001fff1b7819 */ /* 0x000fe4000001141a */
[----:B------:R-:W-:Y:S01]  /*1d90*/  SEL R22, R22, 0x2, P0 ;  /* 0x0000000216167807 */ /* 0x000fe20000000000 */
[----:B------:R-:W-:Y:S01]  /*1da0*/  IMAD R212, R212, 0x100, R33 ;  /* 0x00000100d4d47824 */ /* 0x000fe200078e0221 */
[----:B------:R-:W-:Y:S01]  /*1db0*/  ISETP.GE.AND P0, PT, R26, UR4, PT ;  /* 0x000000041a007c0c */ /* 0x000fe2000bf06270 */
[C---:B------:R-:W-:Y:S01]  /*1dc0*/  IMAD R35, R21.reuse, c[0x0][0x25c], R28 ;  /* 0x0000970015237a24 */ /* 0x040fe200078e021c */
[----:B------:R-:W-:Y:S01]  /*1dd0*/  SEL R28, RZ, 0x8, P4 ;  /* 0x00000008ff1c7807 */ /* 0x000fe20002000000 */
[----:B------:R-:W-:Y:S01]  /*1de0*/  IMAD.WIDE.U32 R32, R21, c[0x0][0x258], R26 ;  /* 0x0000960015207a25 */ /* 0x000fe200078e001a */
[----:B------:R-:W-:Y:S01]  /*1df0*/  LOP3.LUT R27, R234, 0xffffff00, RZ, 0xc0, !PT ;  /* 0xffffff00ea1b7812 */ /* 0x000fe200078ec0ff */
[----:B------:R-:W-:-:S02]  /*1e00*/  ULOP3.LUT UR4, UR9, 0xfffffffc, URZ, 0xc0, !UPT ;  /* 0xfffffffc09047892 */ /* 0x000fc4000f8ec03f */
[----:B------:R-:W-:Y:S01]  /*1e10*/  IMAD.IADD R31, R31, 0x1, R22 ;  /* 0x000000011f1f7824 */ /* 0x000fe200078e0216 */
[----:B------:R-:W-:Y:S01]  /*1e20*/  LEA R30, P4, R32, R4, 0x2 ;  /* 0x00000004201e7211 */ /* 0x000fe200078810ff */
[----:B------:R-:W-:Y:S01]  /*1e30*/  IMAD.IADD R26, R33, 0x1, R35 ;  /* 0x00000001211a7824 */ /* 0x000fe200078e0223 */
[----:B------:R-:W-:Y:S01]  /*1e40*/  SEL R4, RZ, 0x100, P1 ;  /* 0x00000100ff047807 */ /* 0x000fe20000800000 */
[----:B------:R-:W-:Y:S01]  /*1e50*/  UIADD3 UR4, UR8, -UR4, URZ ;  /* 0x8000000408047290 */ /* 0x000fe2000fffe03f */
[----:B------:R-:W-:Y:S01]  /*1e60*/  IMNMX R20, R20, R31, PT ;  /* 0x0000001f14147217 */ /* 0x000fe20003800200 */
[----:B------:R-:W-:Y:S01]  /*1e70*/  USHF.R.S32.HI UR9, URZ, 0x2, UR9 ;  /* 0x000000023f097899 */ /* 0x000fe20008011409 */
[----:B------:R-:W-:Y:S01]  /*1e80*/  ISETP.NE.AND P1, PT, R27, 0x100, !P0 ;  /* 0x000001001b00780c */ /* 0x000fe20004725270 */
[----:B------:R-:W-:Y:S01]  /*1e90*/  ULEA.HI UR7, UR4, UR4, URZ, 0x1 ;  /* 0x0000000404077291 */ /* 0x000fe2000f8f083f */
[----:B------:R-:W-:Y:S01]  /*1ea0*/  LEA.HI.X R31, R32, R5, R26, 0x2, P4 ;  /* 0x00000005201f7211 */ /* 0x000fe200020f141a */
[----:B------:R-:W-:Y:S01]  /*1eb0*/  CS2R R34, SRZ ;  /* 0x0000000000227805 */ /* 0x000fe2000001ff00 */
[----:B------:R-:W-:Y:S01]  /*1ec0*/  ISETP.LT.AND P0, PT, R21, R20, !P0 ;  /* 0x000000141500720c */ /* 0x000fe20004701270 */
[----:B------:R-:W-:Y:S01]  /*1ed0*/  ULOP3.LUT UR6, UR7, 0xfffffffe, URZ, 0xc0, !UPT ;  /* 0xfffffffe07067892 */ /* 0x000fe2000f8ec03f */
[----:B------:R-:W-:Y:S01]  /*1ee0*/  SHF.R.S32.HI R5, RZ, 0x1f, R22 ;  /* 0x0000001fff057819 */ /* 0x000fe20000011416 */
[----:B------:R-:W-:Y:S01]  /*1ef0*/  USHF.R.S32.HI UR7, URZ, 0x1, UR7 ;  /* 0x000000013f077899 */ /* 0x000fe20008011407 */
[----:B------:R-:W-:Y:S01]  /*1f00*/  SEL R21, RZ, 0x200, P2 ;  /* 0x00000200ff157807 */ /* 0x000fe20001000000 */
[----:B------:R-:W-:Y:S01]  /*1f10*/  UIADD3 UR6, UR4, -UR6, URZ ;  /* 0x8000000604067290 */ /* 0x000fe2000fffe03f */
[----:B------:R-:W-:Y:S01]  /*1f20*/  IADD3 R7, P2, R7, -c[0x0][0x270], RZ ;  /* 0x80009c0007077a10 */ /* 0x000fe20007f5e0ff */
[----:B------:R-:W-:Y:S01]  /*1f30*/  IMAD R5, R5, c[0x0][0x258], RZ ;  /* 0x0000960005057a24 */ /* 0x000fe200078e02ff */
[----:B------:R-:W-:Y:S01]  /*1f40*/  SHF.R.U32.HI R20, RZ, 0x7, R18 ;  /* 0x00000007ff147819 */ /* 0x000fe20000011612 */
[----:B------:R-:W-:Y:S01]  /*1f50*/  ULEA UR4, UR9, UR6, 0x2 ;  /* 0x0000000609047291 */ /* 0x000fe2000f8e103f */
[----:B------:R-:W-:Y:S01]  /*1f60*/  IADD3.X R6, R6, ~c[0x0][0x274], RZ, P2, !PT ;  /* 0x80009d0006067a10 */ /* 0x000fe200017fe4ff */
[C---:B------:R-:W-:Y:S01]  /*1f70*/  IMAD R5, R22.reuse, c[0x0][0x25c], R5 ;  /* 0x0000970016057a24 */ /* 0x040fe200078e0205 */
[----:B--2---:R-:W-:Y:S01]  /*1f80*/  SEL R29, RZ, 0x4, P5 ;  /* 0x00000004ff1d7807 */ /* 0x004fe20002800000 */
[----:B------:R-:W-:Y:S01]  /*1f90*/  USHF.L.U32 UR4, UR4, 0x7, URZ ;  /* 0x0000000704047899 */ /* 0x000fe2000800063f */
[----:B------:R-:W-:Y:S01]  /*1fa0*/  PLOP3.LUT P2, PT, PT, PT, UP0, 0x80, 0x0 ;  /* 0x000000000000781c */ /* 0x000fe20003f4f008 */
[----:B------:R-:W-:Y:S01]  /*1fb0*/  USHF.L.U32 UR9, UR9, 0x3, URZ ;  /* 0x0000000309097899 */ /* 0x000fe2000800063f */
[----:B------:R-:W-:Y:S01]  /*1fc0*/  ISETP.NE.AND P5, PT, R27, 0x100, PT ;  /* 0x000001001b00780c */ /* 0x000fe20003fa5270 */
[----:B------:R-:W-:Y:S01]  /*1fd0*/  IMAD.WIDE.U32 R26, R22, c[0x0][0x258], RZ ;  /* 0x00009600161a7a25 */ /* 0x000fe200078e00ff */
[----:B------:R-:W-:Y:S01]  /*1fe0*/  SEL R18, RZ, 0x400, P6 ;  /* 0x00000400ff127807 */ /* 0x000fe20003000000 */
[----:B------:R-:W-:Y:S01]  /*1ff0*/  UIMAD UR5, UR7, 0x600, UR9 ;  /* 0x00000600070578a4 */ /* 0x000fe2000f8e0209 */
[----:B------:R-:W-:Y:S01]  /*2000*/  IADD3 R24, P4, R24, c[0x0][0x1c0], RZ ;  /* 0x0000700018187a10 */ /* 0x000fe20007f9e0ff */
[----:B------:R-:W-:Y:S01]  /*2010*/  IMAD.IADD R5, R27, 0x1, R5 ;  /* 0x000000011b057824 */ /* 0x000fe200078e0205 */
[----:B------:R-:W-:Y:S01]  /*2020*/  ISETP.NE.U32.AND P6, PT, R20, RZ, PT ;  /* 0x000000ff1400720c */ /* 0x000fe20003fc5070 */
[----:B------:R-:W-:Y:S01]  /*2030*/  UIMAD UR9, UR6, 0x300, UR9 ;  /* 0x00000300060978a4 */ /* 0x000fe2000f8e0209 */
[----:B------:R-:W-:Y:S01]  /*2040*/  LOP3.LUT R14, R28, R29, R14, 0xfe, !PT ;  /* 0x0000001d1c0e7212 */ /* 0x000fe200078efe0e */
[----:B------:R-:W-:Y:S01]  /*2050*/  CS2R R32, SRZ ;  /* 0x0000000000207805 */ /* 0x000fe2000001ff00 */
[----:B------:R-:W-:Y:S01]  /*2060*/  IADD3.X R25, R25, c[0x0][0x1c4], RZ, P4, !PT ;  /* 0x0000710019197a10 */ /* 0x000fe200027fe4ff */
[----:B------:R-:W-:Y:S01]  /*2070*/  CS2R R28, SRZ ;  /* 0x00000000001c7805 */ /* 0x000fe2000001ff00 */
[----:B------:R-:W-:Y:S01]  /*2080*/  LEA R7, P4, R26, R7, 0x2 ;  /* 0x000000071a077211 */ /* 0x000fe200078810ff */
[----:B------:R-:W-:Y:S01]  /*2090*/  CS2R R22, SRZ ;  /* 0x0000000000167805 */ /* 0x000fe2000001ff00 */
[----:B------:R-:W-:-:S02]  /*20a0*/  SEL R233, R12, RZ, P5 ;  /* 0x000000ff0ce97207 */ /* 0x000fc40002800000 */
[----:B------:R-:W-:Y:S02]  /*20b0*/  LOP3.LUT R4, R21, R4, R14, 0xfe, !PT ;  /* 0x0000000415047212 */ /* 0x000fe400078efe0e */
[----:B------:R-:W-:Y:S01]  /*20c0*/  ISETP.GT.U32.AND P0, PT, R15, 0x1fe, P0 ;  /* 0x000001fe0f00780c */ /* 0x000fe20000704070 */
[----:B------:R1:W-:Y:S01]  /*20d0*/  LDGSTS.E.BYPASS.LTC128B.128 [R19+0x8400], [R24.64], P6 ;  /* 0x0840000018137fae */ /* 0x0003e2000b101d4c */
[----:B------:R-:W-:Y:S01]  /*20e0*/  LEA.HI.X R5, R26, R6, R5, 0x2, P4 ;  /* 0x000000061a057211 */ /* 0x000fe200020f1405 */
[----:B------:R-:W-:Y:S01]  /*20f0*/  IMAD.SHL.U32 R6, R233, 0x10, RZ ;  /* 0x00000010e9067824 */ /* 0x000fe200078e00ff */
[----:B------:R-:W-:Y:S01]  /*2100*/  LOP3.LUT R4, R13, R18, R4, 0xfe, !PT ;  /* 0x000000120d047212 */ /* 0x000fe200078efe04 */
[----:B------:R-:W-:Y:S01]  /*2110*/  @!P2 IMAD.SHL.U32 R13, R212, 0x4, RZ ;  /* 0x00000004d40da824 */ /* 0x000fe200078e00ff */
[----:B------:R-:W-:Y:S01]  /*2120*/  IADD3 R138, P2, R7, R30, RZ ;  /* 0x0000001e078a7210 */ /* 0x000fe20007f5e0ff */
[----:B------:R-:W-:Y:S01]  /*2130*/  CS2R R26, SRZ ;  /* 0x00000000001a7805 */ /* 0x000fe2000001ff00 */
[----:B------:R-:W-:Y:S01]  /*2140*/  LOP3.LUT P6, RZ, R6, 0x10, RZ, 0xc0, !PT ;  /* 0x0000001006ff7812 */ /* 0x000fe200078cc0ff */
[----:B------:R-:W-:Y:S01]  /*2150*/  IMAD.SHL.U32 R6, R233, 0x8, RZ ;  /* 0x00000008e9067824 */ /* 0x000fe200078e00ff */
[----:B------:R-:W-:Y:S01]  /*2160*/  SEL R232, R4, RZ, P5 ;  /* 0x000000ff04e87207 */ /* 0x000fe20002800000 */
[----:B------:R-:W-:Y:S01]  /*2170*/  IMAD.X R139, R5, 0x1, R31, P2 ;  /* 0x00000001058b7824 */ /* 0x000fe200010e061f */
[----:B------:R-:W-:Y:S01]  /*2180*/  CS2R R20, SRZ ;  /* 0x0000000000147805 */ /* 0x000fe2000001ff00 */
[----:B------:R-:W-:Y:S01]  /*2190*/  IMAD.SHL.U32 R5, R233, 0x4, RZ ;  /* 0x00000004e9057824 */ /* 0x000fe200078e00ff */
[----:B------:R-:W-:Y:S01]  /*21a0*/  LOP3.LUT P4, RZ, R6, 0x10, RZ, 0xc0, !PT ;  /* 0x0000001006ff7812 */ /* 0x000fe2000788c0ff */
[----:B------:R2:W-:Y:S01]  /*21b0*/  @!P3 LDGSTS.E.BYPASS.LTC128B.128 [R13], [R30.64], P0 ;  /* 0x000000001e0dbfae */ /* 0x0005e20008101d4c */
[----:B------:R-:W-:Y:S01]  /*21c0*/  IADD3 R6, P0, R10, c[0x0][0x1a0], RZ ;  /* 0x000068000a067a10 */ /* 0x000fe20007f1e0ff */
[----:B------:R-:W-:Y:S01]  /*21d0*/  IMAD.SHL.U32 R4, R232, 0x10, RZ ;  /* 0x00000010e8047824 */ /* 0x000fe200078e00ff */
[----:B------:R-:W-:Y:S01]  /*21e0*/  LOP3.LUT P2, RZ, R5, 0x10, RZ, 0xc0, !PT ;  /* 0x0000001005ff7812 */ /* 0x000fe2000784c0ff */
[----:B------:R-:W-:Y:S01]  /*21f0*/  IMAD.SHL.U32 R5, R233, 0x2, RZ ;  /* 0x00000002e9057824 */ /* 0x000fe200078e00ff */
[--C-:B------:R-:W-:Y:S01]  /*2200*/  IADD3 R2, P5, P3, R2, R9, R8.reuse ;  /* 0x0000000902027210 */ /* 0x100fe20007bbe008 */
[----:B------:R-:W0:Y:S01]  /*2210*/  LDGDEPBAR ;  /* 0x00000000000079af */ /* 0x000e220000000000 */
[----:B------:R-:W-:-:S02]  /*2220*/  SHF.R.S32.HI R8, RZ, 0x1f, R8 ;  /* 0x0000001fff087819 */ /* 0x000fc40000011408 */
[----:B------:R-:W-:Y:S01]  /*2230*/  IADD3.X R7, R11, c[0x0][0x1a4], RZ, P0, !PT ;  /* 0x000069000b077a10 */ /* 0x000fe200007fe4ff */
[----:B------:R3:W-:Y:S01]  /*2240*/  LDGSTS.E.BYPASS.LTC128B.128 [R211+0x80], [R10.64], P6 ;  /* 0x000800000ad37fae */ /* 0x0007e2000b101d4c */
[----:B------:R-:W-:Y:S02]  /*2250*/  IADD3 R12, P0, R6, c[0x0][0x1a0], RZ ;  /* 0x00006800060c7a10 */ /* 0x000fe40007f1e0ff */
[----:B------:R-:W-:Y:S01]  /*2260*/  IADD3.X R3, R3, R0, R8, P5, P3 ;  /* 0x0000000003037210 */ /* 0x000fe20002fe6408 */
[----:B------:R-:W-:Y:S01]  /*2270*/  IMAD.SHL.U32 R0, R232, 0x4, RZ ;  /* 0x00000004e8007824 */ /* 0x000fe200078e00ff */
[----:B------:R-:W-:Y:S01]  /*2280*/  LOP3.LUT P3, RZ, R4, 0x10, RZ, 0xc0, !PT ;  /* 0x0000001004ff7812 */ /* 0x000fe2000786c0ff */
[----:B------:R-:W-:Y:S01]  /*2290*/  IMAD.SHL.U32 R4, R232, 0x8, RZ ;  /* 0x00000008e8047824 */ /* 0x000fe200078e00ff */
[----:B------:R-:W-:Y:S01]  /*22a0*/  LOP3.LUT P5, RZ, R5, 0x10, RZ, 0xc0, !PT ;  /* 0x0000001005ff7812 */ /* 0x000fe200078ac0ff */
[----:B------:R4:W-:Y:S01]  /*22b0*/  LDGSTS.E.BYPASS.LTC128B.128 [R210+0x80], [R6.64], P4 ;  /* 0x0008000006d27fae */ /* 0x0009e2000a101d4c */
[----:B------:R-:W-:Y:S01]  /*22c0*/  LOP3.LUT P4, RZ, R0, 0x10, RZ, 0xc0, !PT ;  /* 0x0000001000ff7812 */ /* 0x000fe2000788c0ff */
[----:B------:R-:W-:Y:S01]  /*22d0*/  IMAD.SHL.U32 R0, R232, 0x2, RZ ;  /* 0x00000002e8007824 */ /* 0x000fe200078e00ff */
[----:B------:R-:W-:Y:S01]  /*22e0*/  LOP3.LUT P6, RZ, R4, 0x10, RZ, 0xc0, !PT ;  /* 0x0000001004ff7812 */ /* 0x000fe200078cc0ff */
[----:B-1----:R-:W-:Y:S01]  /*22f0*/  CS2R R24, SRZ ;  /* 0x0000000000187805 */ /* 0x002fe2000001ff00 */
[----:B------:R-:W-:Y:S01]  /*2300*/  LOP3.LUT R4, R232, 0x200, RZ, 0xc0, !PT ;  /* 0x00000200e8047812 */ /* 0x000fe200078ec0ff */
[----:B------:R-:W-:Y:S01]  /*2310*/  CS2R R18, SRZ ;  /* 0x0000000000127805 */ /* 0x000fe2000001ff00 */
[----:B------:R-:W-:-:S02]  /*2320*/  SHF.R.S32.HI R5, RZ, 0x1f, R234 ;  /* 0x0000001fff057819 */ /* 0x000fc400000114ea */
[----:B--2---:R-:W-:Y:S01]  /*2330*/  IADD3.X R13, R7, c[0x0][0x1a4], RZ, P0, !PT ;  /* 0x00006900070d7a10 */ /* 0x004fe200007fe4ff */
[----:B------:R-:W-:Y:S01]  /*2340*/  CS2R R30, SRZ ;  /* 0x00000000001e7805 */ /* 0x000fe2000001ff00 */
[----:B------:R-:W-:Y:S02]  /*2350*/  IADD3 R136, P0, R12, c[0x0][0x1a0], RZ ;  /* 0x000068000c887a10 */ /* 0x000fe40007f1e0ff */
[----:B------:R-:W-:Y:S01]  /*2360*/  SHF.R.U32.HI R4, RZ, 0x5, R4 ;  /* 0x00000005ff047819 */ /* 0x000fe20000011604 */
[----:B------:R1:W-:Y:S01]  /*2370*/  LDGSTS.E.BYPASS.LTC128B.128 [R211+0xc80], [R12.64], P2 ;  /* 0x00c800000cd37fae */ /* 0x0003e20009101d4c */
[----:B------:R-:W-:Y:S02]  /*2380*/  IADD3.X R137, R13, c[0x0][0x1a4], RZ, P0, !PT ;  /* 0x000069000d897a10 */ /* 0x000fe400007fe4ff */
[----:B------:R-:W-:Y:S02]  /*2390*/  LOP3.LUT P0, RZ, R0, 0x10, RZ, 0xc0, !PT ;  /* 0x0000001000ff7812 */ /* 0x000fe4000780c0ff */
[----:B------:R-:W-:Y:S01]  /*23a0*/  LOP3.LUT R0, R232, 0x100, RZ, 0xc0, !PT ;  /* 0x00000100e8007812 */ /* 0x000fe200078ec0ff */
[----:B------:R2:W-:Y:S01]  /*23b0*/  LDGSTS.E.BYPASS.LTC128B.128 [R210+0xc80], [R136.64], P5 ;  /* 0x00c8000088d27fae */ /* 0x0005e2000a901d4c */
[----:B---3--:R-:W-:-:S02]  /*23c0*/  LOP3.LUT R11, R206, 0xe, RZ, 0xc0, !PT ;  /* 0x0000000ece0b7812 */ /* 0x008fc400078ec0ff */
[----:B------:R-:W-:Y:S01]  /*23d0*/  SHF.R.U32.HI R0, RZ, 0x4, R0 ;  /* 0x00000004ff007819 */ /* 0x000fe20000011600 */
[----:B------:R3:W-:Y:S01]  /*23e0*/  LDGSTS.E.BYPASS.LTC128B.128 [R209+0x80], [R2.64], P3 ;  /* 0x0008000002d17fae */ /* 0x0007e20009901d4c */
[----:B------:R-:W-:Y:S02]  /*23f0*/  SHF.R.U32.HI R11, RZ, 0x1, R11 ;  /* 0x00000001ff0b7819 */ /* 0x000fe4000001160b */
[----:B----4-:R-:W-:Y:S02]  /*2400*/  IADD3 R6, P2, R2, c[0x0][0x1c0], RZ ;  /* 0x0000700002067a10 */ /* 0x010fe40007f5e0ff */
[----:B------:R-:W-:Y:S02]  /*2410*/  ISETP.NE.U32.AND P3, PT, R0, RZ, PT ;  /* 0x000000ff0000720c */ /* 0x000fe40003f65070 */
[----:B------:R-:W-:Y:S02]  /*2420*/  IADD3.X R7, R3, c[0x0][0x1c4], RZ, P2, !PT ;  /* 0x0000710003077a10 */ /* 0x000fe400017fe4ff */
[----:B------:R-:W-:-:S02]  /*2430*/  IADD3 R8, P2, R6, c[0x0][0x1c0], RZ ;  /* 0x0000700006087a10 */ /* 0x000fc40007f5e0ff */
[----:B------:R-:W-:Y:S01]  /*2440*/  LOP3.LUT R0, R232, 0x800, RZ, 0xc0, !PT ;  /* 0x00000800e8007812 */ /* 0x000fe200078ec0ff */
[----:B------:R4:W-:Y:S01]  /*2450*/  LDGSTS.E.BYPASS.LTC128B.128 [R208+0x80], [R6.64], P6 ;  /* 0x0008000006d07fae */ /* 0x0009e2000b101d4c */
[----:B------:R-:W-:Y:S02]  /*2460*/  IADD3.X R9, R7, c[0x0][0x1c4], RZ, P2, !PT ;  /* 0x0000710007097a10 */ /* 0x000fe400017fe4ff */
[----:B------:R-:W-:Y:S02]  /*2470*/  ISETP.NE.U32.AND P2, PT, R4, RZ, PT ;  /* 0x000000ff0400720c */ /* 0x000fe40003f45070 */
[----:B------:R-:W-:Y:S01]  /*2480*/  SHF.R.U32.HI R0, RZ, 0x7, R0 ;  /* 0x00000007ff007819 */ /* 0x000fe20000011600 */
[----:B------:R2:W-:Y:S01]  /*2490*/  LDGSTS.E.BYPASS.LTC128B.128 [R209+0xc80], [R8.64], P4 ;  /* 0x00c8000008d17fae */ /* 0x0005e2000a101d4c */
[----:B-1----:R-:W-:Y:S02]  /*24a0*/  IADD3 R12, P4, R8, c[0x0][0x1c0], RZ ;  /* 0x00007000080c7a10 */ /* 0x002fe40007f9e0ff */
[----:B------:R-:W-:Y:S01]  /*24b0*/  ISETP.NE.U32.AND P5, PT, R0, RZ, PT ;  /* 0x000000ff0000720c */ /* 0x000fe20003fa5070 */
[----:B------:R-:W-:Y:S01]  /*24c0*/  IMAD.U32 R0, RZ, RZ, UR4 ;  /* 0x00000004ff007e24 */ /* 0x000fe2000f8e00ff */
[----:B------:R-:W-:Y:S01]  /*24d0*/  IADD3.X R13, R9, c[0x0][0x1c4], RZ, P4, !PT ;  /* 0x00007100090d7a10 */ /* 0x000fe200027fe4ff */
[----:B------:R-:W-:Y:S01]  /*24e0*/  ULEA UR4, UR5, 0x6000, 0x4 ;  /* 0x0000600005047891 */ /* 0x000fe2000f8e203f */
[----:B------:R-:W-:-:S02]  /*24f0*/  IADD3 R14, P4, R12, c[0x0][0x1c0], RZ ;  /* 0x000070000c0e7a10 */ /* 0x000fc40007f9e0ff */
[----:B---3--:R-:W-:Y:S01]  /*2500*/  LOP3.LUT R2, R232, 0x400, RZ, 0xc0, !PT ;  /* 0x00000400e8027812 */ /* 0x008fe200078ec0ff */
[----:B------:R1:W-:Y:S01]  /*2510*/  LDGSTS.E.BYPASS.LTC128B.128 [R208+0xc80], [R12.64], P0 ;  /* 0x00c800000cd07fae */ /* 0x0003e20008101d4c */
[----:B------:R-:W-:Y:S02]  /*2520*/  IADD3.X R15, R13, c[0x0][0x1c4], RZ, P4, !PT ;  /* 0x000071000d0f7a10 */ /* 0x000fe400027fe4ff */
[----:B------:R-:W-:-:S03]  /*2530*/  SHF.R.U32.HI R2, RZ, 0x6, R2 ;  /* 0x00000006ff027819 */ /* 0x000fc60000011602 */
[----:B------:R3:W-:Y:S01]  /*2540*/  LDGSTS.E.BYPASS.LTC128B.128 [R209+0x1880], [R14.64], P3 ;  /* 0x018800000ed17fae */ /* 0x0007e20009901d4c */
[----:B------:R-:W-:Y:S02]  /*2550*/  ISETP.NE.U32.AND P6, PT, R2, RZ, PT ;  /* 0x000000ff0200720c */ /* 0x000fe40003fc5070 */
[----:B------:R-:W-:Y:S01]  /*2560*/  IADD3 R2, P4, R14, c[0x0][0x1c0], RZ ;  /* 0x000070000e027a10 */ /* 0x000fe20007f9e0ff */
[----:B----4-:R-:W-:-:S03]  /*2570*/  IMAD.SHL.U32 R7, R206, 0x10, RZ ;  /* 0x00000010ce077824 */ /* 0x010fc600078e00ff */
[----:B------:R-:W-:Y:S02]  /*2580*/  IADD3.X R3, R15, c[0x0][0x1c4], RZ, P4, !PT ;  /* 0x000071000f037a10 */ /* 0x000fe400027fe4ff */
[----:B------:R-:W-:Y:S02]  /*2590*/  ISETP.GE.AND P4, PT, R234, 0x100, PT ;  /* 0x00000100ea00780c */ /* 0x000fe40003f86270 */
[----:B------:R-:W-:Y:S01]  /*25a0*/  LOP3.LUT R7, R7, 0x1f0, RZ, 0xc0, !PT ;  /* 0x000001f007077812 */ /* 0x000fe200078ec0ff */
[----:B------:R4:W-:Y:S01]  /*25b0*/  LDGSTS.E.BYPASS.LTC128B.128 [R208+0x1880], [R2.64], P2 ;  /* 0x0188000002d07fae */ /* 0x0009e20009101d4c */
[----:B------:R-:W-:Y:S02]  /*25c0*/  PLOP3.LUT P2, PT, PT, PT, UP0, 0x80, 0x0 ;  /* 0x000000000000781c */ /* 0x000fe40003f4f008 */
[----:B--2---:R-:W-:Y:S01]  /*25d0*/  SHF.R.U32.HI R9, RZ, 0x3, R17 ;  /* 0x00000003ff097819 */ /* 0x004fe20000011611 */
[----:B------:R-:W-:Y:S01]  /*25e0*/  IMAD R0, R0, 0x4, R7 ;  /* 0x0000000400007824 */ /* 0x000fe200078e0207 */
[----:B------:R-:W-:Y:S01]  /*25f0*/  LEA.HI R234, R5, R234, RZ, 0x8 ;  /* 0x000000ea05ea7211 */ /* 0x000fe200078f40ff */
[----:B------:R-:W-:Y:S01]  /*2600*/  IMAD R5, R11, 0x18, R16 ;  /* 0x000000180b057824 */ /* 0x000fe200078e0210 */
[--C-:B------:R-:W-:Y:S01]  /*2610*/  LOP3.LUT R9, R9, 0x3, R206.reuse, 0x78, !PT ;  /* 0x0000000309097812 */ /* 0x100fe200078e78ce */
[----:B------:R-:W-:Y:S01]  /*2620*/  CS2R R16, SRZ ;  /* 0x0000000000107805 */ /* 0x000fe2000001ff00 */
[----:B-1----:R-:W-:Y:S01]  /*2630*/  IADD3 R12, P0, R2, c[0x0][0x1c0], RZ ;  /* 0x00007000020c7a10 */ /* 0x002fe20007f1e0ff */
[----:B------:R-:W-:Y:S01]  /*2640*/  IMAD.SHL.U32 R205, R5, 0x10, RZ ;  /* 0x0000001005cd7824 */ /* 0x000fe200078e00ff */
[----:B------:R-:W-:-:S02]  /*2650*/  LOP3.LUT R9, R9, 0x4, R206, 0xf8, !PT ;  /* 0x0000000409097812 */ /* 0x000fc400078ef8ce */
[----:B------:R-:W-:Y:S02]  /*2660*/  IADD3.X R13, R3, c[0x0][0x1c4], RZ, P0, !PT ;  /* 0x00007100030d7a10 */ /* 0x000fe400007fe4ff */
[----:B------:R-:W-:Y:S01]  /*2670*/  PLOP3.LUT P0, PT, PT, PT, UP0, 0x80, 0x0 ;  /* 0x000000000000781c */ /* 0x000fe20003f0f008 */
[----:B------:R-:W-:Y:S01]  /*2680*/  IMAD R204, R204, 0x18, R9 ;  /* 0x00000018cccc7824 */ /* 0x000fe200078e0209 */
[----:B------:R-:W-:Y:S01]  /*2690*/  @!P2 LEA R7, R212, 0x800, 0x2 ;  /* 0x00000800d407a811 */ /* 0x000fe200078e10ff */
[----:B------:R1:W-:Y:S01]  /*26a0*/  LDGSTS.E.BYPASS.LTC128B.128 [R209+0x2480], [R12.64], P6 ;  /* 0x024800000cd17fae */ /* 0x0003e2000b101d4c */
[----:B------:R-:W-:Y:S01]  /*26b0*/  IADD3 R5, R5, UR9, RZ ;  /* 0x0000000905057c10 */ /* 0x000fe2000fffe0ff */
[----:B---3--:R-:W-:Y:S01]  /*26c0*/  CS2R R14, SRZ ;  /* 0x00000000000e7805 */ /* 0x008fe2000001ff00 */
[C---:B------:R-:W-:Y:S01]  /*26d0*/  IADD3 R4, R204.reuse, UR5, RZ ;  /* 0x00000005cc047c10 */ /* 0x040fe2000fffe0ff */
[----:B------:R-:W-:Y:S01]  /*26e0*/  USHF.L.U32 UR5, UR9, 0x4, URZ ;  /* 0x0000000409057899 */ /* 0x000fe2000800063f */
[----:B------:R-:W-:Y:S01]  /*26f0*/  IMAD.SHL.U32 R204, R204, 0x10, RZ ;  /* 0x00000010cccc7824 */ /* 0x000fe200078e00ff */
[----:B------:R-:W-:Y:S01]  /*2700*/  LEA.HI.SX32 R234, R234, 0xfffffffe, 0x18 ;  /* 0xfffffffeeaea7811 */ /* 0x000fe200078fc2ff */
[----:B------:R-:W-:Y:S01]  /*2710*/  IMAD.SHL.U32 R5, R5, 0x10, RZ ;  /* 0x0000001005057824 */ /* 0x000fe200078e00ff */
[----:B----4-:R-:W-:Y:S01]  /*2720*/  IADD3 R2, P3, R12, c[0x0][0x1c0], RZ ;  /* 0x000070000c027a10 */ /* 0x010fe20007f7e0ff */
[----:B------:R-:W-:-:S03]  /*2730*/  IMAD.SHL.U32 R4, R4, 0x10, RZ ;  /* 0x0000001004047824 */ /* 0x000fc600078e00ff */
[----:B------:R-:W-:Y:S02]  /*2740*/  IADD3.X R3, R13, c[0x0][0x1c4], RZ, P3, !PT ;  /* 0x000071000d037a10 */ /* 0x000fe40001ffe4ff */
[----:B------:R-:W-:Y:S02]  /*2750*/  IADD3 R224, P3, R136, c[0x0][0x1a8], RZ ;  /* 0x00006a0088e07a10 */ /* 0x000fe40007f7e0ff */
[----:B------:R-:W-:Y:S01]  /*2760*/  IADD3 R226, P2, R2, c[0x0][0x1c8], RZ ;  /* 0x0000720002e27a10 */ /* 0x000fe20007f5e0ff */
[----:B------:R2:W-:Y:S01]  /*2770*/  LDGSTS.E.BYPASS.LTC128B.128 [R208+0x2480], [R2.64], P5 ;  /* 0x0248000002d07fae */ /* 0x0005e2000a901d4c */
[----:B------:R-:W-:Y:S02]  /*2780*/  IADD3.X R223, R137, c[0x0][0x1ac], RZ, P3, !PT ;  /* 0x00006b0089df7a10 */ /* 0x000fe40001ffe4ff */
[----:B------:R-:W-:Y:S01]  /*2790*/  IADD3.X R227, R3, c[0x0][0x1cc], RZ, P2, !PT ;  /* 0x0000730003e37a10 */ /* 0x000fe200017fe4ff */
[----:B------:R3:W-:Y:S01]  /*27a0*/  @!P0 LDGSTS.E.BYPASS.LTC128B.128 [R7], [R138.64], P1 ;  /* 0x000000008a078fae */ /* 0x0007e20008901d4c */
[----:B------:R-:W-:-:S03]  /*27b0*/  IADD3 R228, P0, R138, c[0x0][0x268], RZ ;  /* 0x00009a008ae47a10 */ /* 0x000fc60007f1e0ff */
[----:B------:R-:W0:Y:S01]  /*27c0*/  LDGDEPBAR ;  /* 0x00000000000079af */ /* 0x000e220000000000 */
[----:B-1----:R-:W-:Y:S01]  /*27d0*/  CS2R R12, SRZ ;  /* 0x00000000000c7805 */ /* 0x002fe2000001ff00 */
[----:B------:R-:W-:Y:S01]  /*27e0*/  IADD3.X R229, R139, c[0x0][0x26c], RZ, P0, !PT ;  /* 0x00009b008be57a10 */ /* 0x000fe200007fe4ff */
[----:B---3--:R-:W-:Y:S01]  /*27f0*/  CS2R R6, SRZ ;  /* 0x0000000000067805 */ /* 0x008fe2000001ff00 */
[----:B------:R-:W-:-:S04]  /*2800*/  DEPBAR.LE SB0, 0x1 ;  /* 0x000080400000791a */ /* 0x000fc80000000000 */
[----:B------:R-:W-:Y:S06]  /*2810*/  BAR.SYNC.DEFER_BLOCKING 0x0 ;  /* 0x0000000000007b1d */ /* 0x000fec0000010000 */
[----:B------:R-:W1:Y:S04]  /*2820*/  LDSM.16.M88.4 R176, [R5+0xc00] ;  /* 0x000c000005b0783b */ /* 0x000e680000000200 */
[----:B------:R-:W3:Y:S04]  /*2830*/  LDSM.16.M88.4 R180, [R5+0x1800] ;  /* 0x0018000005b4783b */ /* 0x000ee80000000200 */
[----:B------:R-:W4:Y:S04]  /*2840*/  LDSM.16.M88.4 R184, [R5+0x2400] ;  /* 0x0024000005b8783b */ /* 0x000f280000000200 */
[----:B------:R-:W1:Y:S04]  /*2850*/  LDSM.16.M88.4 R148, [R4+0x6c00] ;  /* 0x006c00000494783b */ /* 0x000e680000000200 */
[----:B------:R-:W1:Y:S04]  /*2860*/  LDSM.16.M88.4 R152, [R4+0x7800] ;  /* 0x007800000498783b */ /* 0x000e680000000200 */
[----:B------:R-:W1:Y:S04]  /*2870*/  LDSM.16.M88.4 R156, [R4+0x8400] ;  /* 0x00840000049c783b */ /* 0x000e680000000200 */
[----:B------:R-:W1:Y:S04]  /*2880*/  LDSM.16.M88.4 R160, [R4+0x9000] ;  /* 0x0090000004a0783b */ /* 0x000e680000000200 */
[----:B------:R-:W1:Y:S04]  /*2890*/  LDSM.16.M88.4 R164, [R4+0x9c00] ;  /* 0x009c000004a4783b */ /* 0x000e680000000200 */
[----:B------:R-:W1:Y:S04]  /*28a0*/  LDSM.16.M88.4 R168, [R4+0xa800] ;  /* 0x00a8000004a8783b */ /* 0x000e680000000200 */
[----:B------:R2:W1:Y:S04]  /*28b0*/  LDSM.16.M88.4 R172, [R4+0xb400] ;  /* 0x00b4000004ac783b */ /* 0x0004680000000200 */
[----:B------:R1:W1:Y:S04]  /*28c0*/  LDSM.16.M88.4 R140, [R205+UR5] ;  /* 0x00000005cd8c783b */ /* 0x0002680008000200 */
[----:B------:R1:W1:Y:S04]  /*28d0*/  LDSM.16.M88.4 R144, [R204+UR4] ;  /* 0x00000004cc90783b */ /* 0x0002680008000200 */
[----:B------:R1:W1:Y:S01]  /*28e0*/  LDSM.16.M88.4 R8, [R0+0x12000] ;  /* 0x012000000008783b */ /* 0x0002620000000200 */
[----:B--2---:R-:W-:Y:S01]  /*28f0*/  CS2R R4, SRZ ;  /* 0x0000000000047805 */ /* 0x004fe2000001ff00 */
[----:B------:R-:W-:Y:S05]  /*2900*/  @!P4 BRA `(.L_x_3) ;  /* 0x00000e900000c947 */ /* 0x000fea0003800000 */
[----:B---34-:R-:W-:Y:S01]  /*2910*/  MOV R214, c[0x0][0x1c4] ;  /* 0x0000710000d67a02 */ /* 0x018fe20000000f00 */
[----:B------:R-:W-:Y:S01]  /*2920*/  IMAD.MOV.U32 R216, RZ, RZ, c[0x0][0x1a4] ;  /* 0x00006900ffd87624 */ /* 0x000fe200078e00ff */
[----:B------:R-:W-:Y:S01]  /*2930*/  ISETP.NE.AND P0, PT, R234, RZ, PT ;  /* 0x000000ffea00720c */ /* 0x000fe20003f05270 */
[----:B------:R-:W-:Y:S01]  /*2940*/  IMAD.SHL.U32 R212, R212, 0x4, RZ ;  /* 0x00000004d4d47824 */ /* 0x000fe200078e00ff */
[----:B------:R-:W-:Y:S01]  /*2950*/  ISETP.NE.AND P1, PT, R234, RZ, P1 ;  /* 0x000000ffea00720c */ /* 0x000fe20000f25270 */
[----:B------:R-:W-:Y:S01]  /*2960*/  IMAD.MOV.U32 R107, RZ, RZ, RZ ;  /* 0x000000ffff6b7224 */ /* 0x000fe200078e00ff */
[----:B------:R-:W-:Y:S01]  /*2970*/  SEL R233, R233, RZ, P0 ;  /* 0x000000ffe9e97207 */ /* 0x000fe20000000000 */
[----:B------:R-:W-:Y:S01]  /*2980*/  IMAD.MOV.U32 R215, RZ, RZ, c[0x0][0x1c0] ;  /* 0x00007000ffd77624 */ /* 0x000fe200078e00ff */
[----:B------:R-:W-:Y:S01]  /*2990*/  SEL R232, R232, RZ, P0 ;  /* 0x000000ffe8e87207 */ /* 0x000fe20000000000 */
[----:B------:R-:W-:Y:S01]  /*29a0*/  IMAD R222, R214, 0x3, RZ ;  /* 0x00000003d6de7824 */ /* 0x000fe200078e02ff */
[----:B------:R-:W-:Y:S01]  /*29b0*/  SEL R231, RZ, 0x1, !P1 ;  /* 0x00000001ffe77807 */ /* 0x000fe20004800000 */
[----:B------:R-:W-:Y:S01]  /*29c0*/  IMAD R221, R216, 0x3, RZ ;  /* 0x00000003d8dd7824 */ /* 0x000fe200078e02ff */
[----:B------:R-:W-:Y:S01]  /*29d0*/  LOP3.LUT R3, R205, 0x20, RZ, 0x3c, !PT ;  /* 0x00000020cd037812 */ /* 0x000fe200078e3cff */
[----:B------:R-:W-:Y:S01]  /*29e0*/  IMAD R220, R214, 0x5, RZ ;  /* 0x00000005d6dc7824 */ /* 0x000fe200078e02ff */
[----:B------:R-:W-:Y:S01]  /*29f0*/  LOP3.LUT R2, R204, 0x40, RZ, 0x3c, !PT ;  /* 0x00000040cc027812 */ /* 0x000fe200078e3cff */
[C---:B------:R-:W-:Y:S01]  /*2a00*/  IMAD R219, R214.reuse, 0x6, RZ ;  /* 0x00000006d6db7824 */ /* 0x040fe200078e02ff */
[----:B------:R-:W-:Y:S01]  /*2a10*/  MOV R217, c[0x0][0x1a0] ;  /* 0x0000680000d97a02 */ /* 0x000fe20000000f00 */
[----:B------:R-:W-:Y:S01]  /*2a20*/  IMAD R218, R214, 0x7, RZ ;  /* 0x00000007d6da7824 */ /* 0x000fe200078e02ff */
[----:B------:R-:W-:-:S02]  /*2a30*/  UMOV UR20, 0x2 ;  /* 0x0000000200147882 */ /* 0x000fc40000000000 */
[----:B------:R-:W-:Y:S02]  /*2a40*/  UMOV UR19, 0x100 ;  /* 0x0000010000137882 */ /* 0x000fe40000000000 */
[----:B------:R-:W-:Y:S02]  /*2a50*/  UMOV UR18, 0x1000 ;  /* 0x0000100000127882 */ /* 0x000fe40000000000 */
[----:B------:R-:W-:Y:S02]  /*2a60*/  UMOV UR17, 0x100 ;  /* 0x0000010000117882 */ /* 0x000fe40000000000 */
[----:B------:R-:W-:Y:S02]  /*2a70*/  UMOV UR16, URZ ;  /* 0x0000003f00107c82 */ /* 0x000fe40008000000 */
.L_x_4:
[C---:B-12---:R-:W-:Y:S01]  /*2a80*/  IMMA.SP.168128.S4.S4.SAT R4, R140.reuse.ROW, R144.COL, R4, R8, 0x0 ;  /* 0x000008908c047237 */ /* 0x046fe200007c5d04 */
[----:B------:R-:W-:Y:S01]  /*2a90*/  LDSM.16.M88.4 R188, [R3+UR5] ;  /* 0x0000000503bc783b */ /* 0x000fe20008000200 */
[----:B------:R-:W-:Y:S02]  /*2aa0*/  UISETP.NE.AND UP0, UPT, UR16, 0x2, UPT ;  /* 0x000000021000788c */ /* 0x000fe4000bf05270 */
[----:B------:R-:W-:Y:S02]  /*2ab0*/  UMOV UR15, UR5 ;  /* 0x00000005000f7c82 */ /* 0x000fe40008000000 */
[----:B------:R-:W-:Y:S01]  /*2ac0*/  UMOV UR14, UR4 ;  /* 0x00000004000e7c82 */ /* 0x000fe20008000000 */
[----:B------:R-:W-:Y:S01]  /*2ad0*/  LOP3.LUT P6, RZ, R233, 0x1, RZ, 0xc0, !PT ;  /* 0x00000001e9ff7812 */ /* 0x000fe200078cc0ff */
[C---:B------:R-:W-:Y:S01]  /*2ae0*/  IMMA.SP.168128.S4.S4.SAT R12, R140.reuse.ROW, R148.COL, R12, R8, 0x0 ;  /* 0x000008948c0c7237 */ /* 0x040fe200007c5d0c */
[----:B------:R-:W-:Y:S01]  /*2af0*/  LDSM.16.M88.4 R136, [R0+0x12400] ;  /* 0x012400000088783b */ /* 0x000fe20000000200 */
[----:B------:R-:W-:Y:S02]  /*2b00*/  UISETP.NE.AND UP1, UPT, UR20, 0x2, UPT ;  /* 0x000000021400788c */ /* 0x000fe4000bf25270 */
[----:B------:R-:W-:Y:S01]  /*2b10*/  IADD3 R236, P3, R224, c[0x0][0x1a0], RZ ;  /* 0x00006800e0ec7a10 */ /* 0x000fe20007f7e0ff */
[----:B------:R-:W-:Y:S01]  /*2b20*/  IMAD.WIDE.U32 R242, R215, 0x3, R226 ;  /* 0x00000003d7f27825 */ /* 0x000fe200078e00e2 */
[----:B------:R-:W-:Y:S01]  /*2b30*/  IADD3 R241, R211, UR17, RZ ;  /* 0x00000011d3f17c10 */ /* 0x000fe2000fffe0ff */
[----:B------:R-:W-:Y:S01]  /*2b40*/  @UP0 UIADD3 UR16, UR16, 0x1, URZ ;  /* 0x0000000110100890 */ /* 0x000fe2000fffe03f */
[C---:B------:R-:W-:Y:S01]  /*2b50*/  IMMA.SP.168128.S4.S4.SAT R16, R140.reuse.ROW, R152.COL, R16, R8, 0x0 ;  /* 0x000008988c107237 */ /* 0x040fe200007c5d10 */
[----:B------:R-:W-:Y:S01]  /*2b60*/  LDSM.16.M88.4 R192, [R3+UR5+0xc00] ;  /* 0x000c000503c0783b */ /* 0x000fe20008000200 */
[----:B------:R-:W-:Y:S02]  /*2b70*/  UMOV UR9, UR17 ;  /* 0x0000001100097c82 */ /* 0x000fe40008000000 */
[----:B------:R-:W-:Y:S01]  /*2b80*/  IADD3.X R237, R223, c[0x0][0x1a4], RZ, P3, !PT ;  /* 0x00006900dfed7a10 */ /* 0x000fe20001ffe4ff */
[----:B------:R-:W-:Y:S01]  /*2b90*/  IMAD.IADD R243, R243, 0x1, R222 ;  /* 0x00000001f3f37824 */ /* 0x000fe200078e02de */
[----:B------:R-:W-:Y:S01]  /*2ba0*/  IADD3 R239, R210, UR17, RZ ;  /* 0x00000011d2ef7c10 */ /* 0x000fe2000fffe0ff */
[----:B------:R-:W-:Y:S01]  /*2bb0*/  IMAD.WIDE.U32 R248, R215, 0x5, R226 ;  /* 0x00000005d7f87825 */ /* 0x000fe200078e00e2 */
[C---:B------:R-:W-:Y:S01]  /*2bc0*/  IMMA.SP.168128.S4.S4.SAT R20, R140.reuse.ROW, R156.COL, R20, R8, 0x0 ;  /* 0x0000089c8c147237 */ /* 0x040fe200007c5d14 */
[----:B------:R-:W-:Y:S01]  /*2bd0*/  LDSM.16.M88.4 R196, [R3+UR5+0x1800] ;  /* 0x0018000503c4783b */ /* 0x000fe20008000200 */
[----:B------:R-:W-:Y:S02]  /*2be0*/  @UP1 UIADD3 UR20, UR20, 0x1, URZ ;  /* 0x0000000114141890 */ /* 0x000fe4000fffe03f */
[----:B------:R-:W-:Y:S01]  /*2bf0*/  IMAD.IADD R249, R249, 0x1, R220 ;  /* 0x00000001f9f97824 */ /* 0x000fe200078e02dc */
[----:B------:R-:W-:Y:S01]  /*2c00*/  LOP3.LUT R225, R232, 0x2, RZ, 0xc0, !PT ;  /* 0x00000002e8e17812 */ /* 0x000fe200078ec0ff */
[----:B------:R-:W-:Y:S01]  /*2c10*/  IMAD.WIDE.U32 R250, R215, 0x6, R226 ;  /* 0x00000006d7fa7825 */ /* 0x000fe200078e00e2 */
[----:B------:R-:W-:Y:S01]  /*2c20*/  LOP3.LUT R230, R233, 0x2, RZ, 0xc0, !PT ;  /* 0x00000002e9e67812 */ /* 0x000fe200078ec0ff */
[C---:B------:R-:W-:Y:S01]  /*2c30*/  IMMA.SP.168128.S4.S4.SAT R24, R140.reuse.ROW, R160.COL, R24, R8, 0x0 ;  /* 0x000008a08c187237 */ /* 0x040fe200007c5d18 */
[----:B------:R-:W-:Y:S01]  /*2c40*/  LDSM.16.M88.4 R200, [R3+UR5+0x2400] ;  /* 0x0024000503c8783b */ /* 0x000fe20008000200 */
[----:B------:R-:W-:Y:S02]  /*2c50*/  @UP0 UIADD3 UR5, UR5, 0x80, URZ ;  /* 0x0000008005050890 */ /* 0x000fe4000fffe03f */
[----:B------:R-:W-:Y:S01]  /*2c60*/  IMAD.IADD R251, R251, 0x1, R219 ;  /* 0x00000001fbfb7824 */ /* 0x000fe200078e02db */
[----:B------:R-:W-:Y:S01]  /*2c70*/  @!UP0 UIADD3 UR5, UR15, -0x100, URZ ;  /* 0xffffff000f058890 */ /* 0x000fe2000fffe03f */
[----:B------:R-:W-:Y:S01]  /*2c80*/  IMAD.MOV.U32 R213, RZ, RZ, R0 ;  /* 0x000000ffffd57224 */ /* 0x000fe200078e0000 */
[----:B------:R-:W-:Y:S01]  /*2c90*/  SHF.R.U32.HI R225, RZ, 0x1, R225 ;  /* 0x00000001ffe17819 */ /* 0x000fe200000116e1 */
[C---:B------:R-:W-:Y:S01]  /*2ca0*/  IMMA.SP.168128.S4.S4.SAT R28, R140.reuse.ROW, R164.COL, R28, R8, 0x0 ;  /* 0x000008a48c1c7237 */ /* 0x040fe200007c5d1c */
[----:B------:R-:W-:Y:S02]  /*2cb0*/  UMOV UR11, UR19 ;  /* 0x00000013000b7c82 */ /* 0x000fe40008000000 */
[----:B------:R-:W-:Y:S01]  /*2cc0*/  UMOV UR10, UR18 ;  /* 0x00000012000a7c82 */ /* 0x000fe20008000000 */
[----:B------:R-:W-:Y:S01]  /*2cd0*/  ISETP.NE.U32.AND P5, PT, R225, RZ, PT ;  /* 0x000000ffe100720c */ /* 0x000fe20003fa5070 */
[----:B------:R-:W-:Y:S01]  /*2ce0*/  @UP1 UIADD3 UR17, UR17, 0x80, URZ ;  /* 0x0000008011111890 */ /* 0x000fe2000fffe03f */
[----:B------:R-:W-:Y:S01]  /*2cf0*/  SHF.R.U32.HI R230, RZ, 0x1, R230 ;  /* 0x00000001ffe67819 */ /* 0x000fe200000116e6 */
[----:B------:R-:W-:Y:S01]  /*2d00*/  @!UP1 UIADD3 UR17, UR9, -0x100, URZ ;  /* 0xffffff0009119890 */ /* 0x000fe2000fffe03f */
[C---:B------:R-:W-:Y:S01]  /*2d10*/  IMMA.SP.168128.S4.S4.SAT R32, R140.reuse.ROW, R168.COL, R32, R8, 0x0 ;  /* 0x000008a88c207237 */ /* 0x040fe200007c5d20 */
[----:B------:R-:W-:Y:S02]  /*2d20*/  @!UP1 UMOV UR20, URZ ;  /* 0x0000003f00149c82 */ /* 0x000fe40008000000 */
[----:B------:R-:W-:Y:S01]  /*2d30*/  @!UP0 UMOV UR16, URZ ;  /* 0x0000003f00108c82 */ /* 0x000fe20008000000 */
[----:B------:R-:W-:Y:S02]  /*2d40*/  ISETP.NE.U32.AND P2, PT, R230, RZ, PT ;  /* 0x000000ffe600720c */ /* 0x000fe40003f45070 */
[C---:B------:R-:W-:Y:S02]  /*2d50*/  LOP3.LUT R225, R232.reuse, 0x200, RZ, 0xc0, !PT ;  /* 0x00000200e8e17812 */ /* 0x040fe400078ec0ff */
[----:B------:R-:W-:Y:S04]  /*2d60*/  IMMA.SP.168128.S4.S4.SAT R36, R140.ROW, R172.COL, R36, R8, 0x0 ;  /* 0x000008ac8c247237 */ /* 0x000fe800007c5d24 */
[----:B------:R-:W-:Y:S02]  /*2d70*/  SHF.R.U32.HI R225, RZ, 0x9, R225 ;  /* 0x00000009ffe17819 */ /* 0x000fe400000116e1 */
[----:B------:R-:W-:Y:S02]  /*2d80*/  LOP3.LUT R235, R231, 0x1, RZ, 0xc0, !PT ;  /* 0x00000001e7eb7812 */ /* 0x000fe400078ec0ff */
[C---:B------:R-:W-:Y:S04]  /*2d90*/  IMMA.SP.168128.S4.S4.SAT R40, R176.reuse.ROW, R172.COL, R40, R9, 0x0 ;  /* 0x000009acb0287237 */ /* 0x040fe800007c5d28 */
[----:B------:R-:W-:Y:S01]  /*2da0*/  ISETP.NE.U32.AND P3, PT, R225, RZ, PT ;  /* 0x000000ffe100720c */ /* 0x000fe20003f65070 */
[----:B------:R-:W-:Y:S01]  /*2db0*/  IMAD.MOV.U32 R225, RZ, RZ, R223 ;  /* 0x000000ffffe17224 */ /* 0x000fe200078e00df */
[----:B------:R-:W-:Y:S02]  /*2dc0*/  ISETP.NE.U32.AND P0, PT, R235, 0x1, PT ;  /* 0x00000001eb00780c */ /* 0x000fe40003f05070 */
[C---:B------:R-:W-:Y:S04]  /*2dd0*/  IMMA.SP.168128.S4.S4.SAT R44, R176.reuse.ROW, R168.COL, R44, R9, 0x0 ;  /* 0x000009a8b02c7237 */ /* 0x040fe800007c5d2c */
[C---:B------:R-:W-:Y:S02]  /*2de0*/  LOP3.LUT R235, R232.reuse, 0x8, RZ, 0xc0, !PT ;  /* 0x00000008e8eb7812 */ /* 0x040fe400078ec0ff */
[----:B------:R-:W-:Y:S02]  /*2df0*/  LOP3.LUT R230, R232, 0x4, RZ, 0xc0, !PT ;  /* 0x00000004e8e67812 */ /* 0x000fe400078ec0ff */
[C---:B------:R-:W-:Y:S04]  /*2e00*/  IMMA.SP.168128.S4.S4.SAT R48, R176.reuse.ROW, R164.COL, R48, R9, 0x0 ;  /* 0x000009a4b0307237 */ /* 0x040fe800007c5d30 */
[----:B------:R-:W-:Y:S02]  /*2e10*/  SHF.R.U32.HI R235, RZ, 0x3, R235 ;  /* 0x00000003ffeb7819 */ /* 0x000fe400000116eb */
[----:B------:R-:W-:Y:S02]  /*2e20*/  SHF.R.U32.HI R230, RZ, 0x2, R230 ;  /* 0x00000002ffe67819 */ /* 0x000fe400000116e6 */
[C---:B------:R-:W-:Y:S04]  /*2e30*/  IMMA.SP.168128.S4.S4.SAT R52, R176.reuse.ROW, R160.COL, R52, R9, 0x0 ;  /* 0x000009a0b0347237 */ /* 0x040fe800007c5d34 */
[----:B------:R-:W-:Y:S02]  /*2e40*/  ISETP.NE.U32.AND P1, PT, R235, RZ, PT ;  /* 0x000000ffeb00720c */ /* 0x000fe40003f25070 */
[----:B------:R-:W-:Y:S01]  /*2e50*/  ISETP.NE.U32.AND P4, PT, R230, RZ, PT ;  /* 0x000000ffe600720c */ /* 0x000fe20003f85070 */
[----:B------:R-:W-:Y:S01]  /*2e60*/  IMAD.U32 R230, RZ, RZ, UR8 ;  /* 0x00000008ffe67e24 */ /* 0x000fe2000f8e00ff */
[C---:B------:R-:W-:Y:S04]  /*2e70*/  IMMA.SP.168128.S4.S4.SAT R56, R176.reuse.ROW, R156.COL, R56, R9, 0x0 ;  /* 0x0000099cb0387237 */ /* 0x040fe800007c5d38 */
[----:B------:R-:W-:Y:S02]  /*2e80*/  ISETP.LT.AND P0, PT, R230, 0x4, !P0 ;  /* 0x00000004e600780c */ /* 0x000fe40004701270 */
[----:B------:R-:W-:Y:S02]  /*2e90*/  LOP3.LUT R235, R232, 0x400, RZ, 0xc0, !PT ;  /* 0x00000400e8eb7812 */ /* 0x000fe400078ec0ff */
[C---:B------:R-:W-:Y:S04]  /*2ea0*/  IMMA.SP.168128.S4.S4.SAT R60, R176.reuse.ROW, R152.COL, R60, R9, 0x0 ;  /* 0x00000998b03c7237 */ /* 0x040fe800007c5d3c */
[----:B------:R-:W-:Y:S02]  /*2eb0*/  SHF.R.U32.HI R235, RZ, 0xa, R235 ;  /* 0x0000000affeb7819 */ /* 0x000fe400000116eb */
[----:B------:R-:W-:Y:S02]  /*2ec0*/  LOP3.LUT R230, R233, 0x8, RZ, 0xc0, !PT ;  /* 0x00000008e9e67812 */ /* 0x000fe400078ec0ff */
[C---:B------:R-:W-:Y:S04]  /*2ed0*/  IMMA.SP.168128.S4.S4.SAT R64, R176.reuse.ROW, R148.COL, R64, R9, 0x0 ;  /* 0x00000994b0407237 */ /* 0x040fe800007c5d40 */
[----:B------:R-:W-:Y:S04]  /*2ee0*/  SHF.R.U32.HI R230, RZ, 0x3, R230 ;  /* 0x00000003ffe67819 */ /* 0x000fe800000116e6 */
[----:B------:R-:W-:Y:S08]  /*2ef0*/  IMMA.SP.168128.S4.S4.SAT R68, R176.ROW, R144.COL, R68, R9, 0x0 ;  /* 0x00000990b0447237 */ /* 0x000ff000007c5d44 */
[C---:B------:R-:W-:Y:S08]  /*2f00*/  IMMA.SP.168128.S4.S4.SAT R72, R180.reuse.ROW, R144.COL, R72, R10, 0x0 ;  /* 0x00000a90b4487237 */ /* 0x040ff000007c5d48 */
[C---:B------:R-:W-:Y:S08]  /*2f10*/  IMMA.SP.168128.S4.S4.SAT R76, R180.reuse.ROW, R148.COL, R76, R10, 0x0 ;  /* 0x00000a94b44c7237 */ /* 0x040ff000007c5d4c */
[C---:B------:R-:W-:Y:S08]  /*2f20*/  IMMA.SP.168128.S4.S4.SAT R80, R180.reuse.ROW, R152.COL, R80, R10, 0x0 ;  /* 0x00000a98b4507237 */ /* 0x040ff000007c5d50 */
[C---:B------:R-:W-:Y:S08]  /*2f30*/  IMMA.SP.168128.S4.S4.SAT R84, R180.reuse.ROW, R156.COL, R84, R10, 0x0 ;  /* 0x00000a9cb4547237 */ /* 0x040ff000007c5d54 */
[C---:B------:R-:W-:Y:S08]  /*2f40*/  IMMA.SP.168128.S4.S4.SAT R88, R180.reuse.ROW, R160.COL, R88, R10, 0x0 ;  /* 0x00000aa0b4587237 */ /* 0x040ff000007c5d58 */
[C---:B------:R-:W-:Y:S08]  /*2f50*/  IMMA.SP.168128.S4.S4.SAT R92, R180.reuse.ROW, R164.COL, R92, R10, 0x0 ;  /* 0x00000aa4b45c7237 */ /* 0x040ff000007c5d5c */
[C---:B------:R-:W-:Y:S08]  /*2f60*/  IMMA.SP.168128.S4.S4.SAT R96, R180.reuse.ROW, R168.COL, R96, R10, 0x0 ;  /* 0x00000aa8b4607237 */ /* 0x040ff000007c5d60 */
[----:B------:R-:W-:Y:S08]  /*2f70*/  IMMA.SP.168128.S4.S4.SAT R100, R180.ROW, R172.COL, R100, R10, 0x0 ;  /* 0x00000aacb4647237 */ /* 0x000ff000007c5d64 */
[C---:B------:R-:W-:Y:S01]  /*2f80*/  IMMA.SP.168128.S4.S4.SAT R104, R184.reuse.ROW, R172.COL, R104, R11, 0x0 ;  /* 0x00000bacb8687237 */ /* 0x040fe200007c5d68 */
[----:B------:R-:W-:Y:S07]  /*2f90*/  LDSM.16.M88.4 R172, [R2+UR4+0x5400] ;  /* 0x0054000402ac783b */ /* 0x000fee0008000200 */
        /* <DEDUP_REMOVED lines=12> */
[----:B------:R-:W-:Y:S01]  /*3060*/  IMMA.SP.168128.S4.S4.SAT R132, R184.ROW, R144.COL, R132, R11, 0x0 ;  /* 0x00000b90b8847237 */ /* 0x000fe200007c5d84 */
[----:B------:R-:W1:Y:S01]  /*3070*/  LDSM.16.M88.4 R144, [R2+UR4] ;  /* 0x000000040290783b */ /* 0x000e620008000200 */
[----:B------:R-:W-:Y:S02]  /*3080*/  @UP0 UIADD3 UR4, UR4, 0x80, URZ ;  /* 0x0000008004040890 */ /* 0x000fe4000fffe03f */
[----:B------:R-:W-:Y:S04]  /*3090*/  @!UP0 UIADD3 UR4, UR14, -0x100, URZ ;  /* 0xffffff000e048890 */ /* 0x000fe8000fffe03f */
[----:B------:R-:W-:Y:S01]  /*30a0*/  @!PT LDS RZ, [RZ] ;  /* 0x00000000fffff984 */ /* 0x000fe20000000800 */
[----:B------:R-:W-:Y:S01]  /*30b0*/  @!PT LDS RZ, [RZ] ;  /* 0x00000000fffff984 */ /* 0x000fe20000000800 */
[----:B------:R-:W-:Y:S01]  /*30c0*/  @!PT LDS RZ, [RZ] ;  /* 0x00000000fffff984 */ /* 0x000fe20000000800 */
[----:B------:R2:W-:Y:S01]  /*30d0*/  @P6 LDGSTS.E.BYPASS.LTC128B.128 [R241], [R224.64] ;  /* 0x00000000e0f16fae */ /* 0x0005e2000b901d4c */
[----:B------:R-:W-:Y:S04]  /*30e0*/  IADD3 R246, P6, R226, c[0x0][0x1c0], RZ ;  /* 0x00007000e2f67a10 */ /* 0x000fe80007fde0ff */
[----:B------:R-:W-:Y:S02]  /*30f0*/  IADD3.X R247, R227, c[0x0][0x1c4], RZ, P6, !PT ;  /* 0x00007100e3f77a10 */ /* 0x000fe400037fe4ff */
[----:B------:R3:W-:Y:S01]  /*3100*/  @P2 LDGSTS.E.BYPASS.LTC128B.128 [R239], [R236.64] ;  /* 0x00000000ecef2fae */ /* 0x0007e2000b901d4c */
[----:B------:R-:W-:Y:S02]  /*3110*/  LOP3.LUT P6, RZ, R232, 0x1, RZ, 0xc0, !PT ;  /* 0x00000001e8ff7812 */ /* 0x000fe400078cc0ff */
[C---:B------:R-:W-:Y:S04]  /*3120*/  LEA R244, P2, R215.reuse, R226, 0x1 ;  /* 0x000000e2d7f47211 */ /* 0x040fe800078408ff */
[----:B------:R-:W-:Y:S02]  /*3130*/  LEA.HI.X R245, R215, R227, R214, 0x1, P2 ;  /* 0x000000e3d7f57211 */ /* 0x000fe400010f0cd6 */
[----:B------:R-:W-:Y:S02]  /*3140*/  ISETP.NE.U32.AND P2, PT, R235, RZ, PT ;  /* 0x000000ffeb00720c */ /* 0x000fe40003f45070 */
[----:B------:R-:W-:-:S01]  /*3150*/  IADD3 R235, R208, UR19, RZ ;  /* 0x00000013d0eb7c10 */ /* 0x000fc2000fffe0ff */
[C---:B-1----:R-:W-:Y:S07]  /*3160*/  IMMA.SP.168128.S4.S4.SAT R4, R188.reuse.ROW, R144.COL, R4, R136, 0x0 ;  /* 0x00008890bc047237 */ /* 0x042fee00007c5d04 */
[----:B---3--:R-:W-:Y:S01]  /*3170*/  IADD3 R237, R209, UR19, RZ ;  /* 0x00000013d1ed7c10 */ /* 0x008fe2000fffe0ff */
[C---:B------:R-:W-:Y:S01]  /*3180*/  IMMA.SP.168128.S4.S4.SAT R12, R188.reuse.ROW, R148.COL, R12, R136, 0x0 ;  /* 0x00008894bc0c7237 */ /* 0x040fe200007c5d0c */
[----:B------:R-:W-:Y:S02]  /*3190*/  @UP1 UIADD3 UR19, UR19, 0x80, URZ ;  /* 0x0000008013131890 */ /* 0x000fe4000fffe03f */
[----:B------:R-:W-:Y:S01]  /*31a0*/  @!UP1 UIADD3 UR19, UR11, -0x100, URZ ;  /* 0xffffff000b139890 */ /* 0x000fe2000fffe03f */
[----:B--2---:R2:W-:Y:S01]  /*31b0*/  @P6 LDGSTS.E.BYPASS.LTC128B.128 [R237], [R226.64] ;  /* 0x00000000e2ed6fae */ /* 0x0045e2000b901d4c */
[----:B------:R-:W-:Y:S03]  /*31c0*/  LOP3.LUT R236, R233, 0x4, RZ, 0xc0, !PT ;  /* 0x00000004e9ec7812 */ /* 0x000fe600078ec0ff */
[C---:B------:R-:W-:Y:S03]  /*31d0*/  IMMA.SP.168128.S4.S4.SAT R16, R188.reuse.ROW, R152.COL, R16, R136, 0x0 ;  /* 0x00008898bc107237 */ /* 0x040fe600007c5d10 */
[----:B------:R1:W-:Y:S01]  /*31e0*/  @P5 LDGSTS.E.BYPASS.LTC128B.128 [R235], [R246.64] ;  /* 0x00000000f6eb5fae */ /* 0x0003e2000b901d4c */
[----:B------:R-:W-:Y:S02]  /*31f0*/  ISETP.NE.U32.AND P5, PT, R230, RZ, PT ;  /* 0x000000ffe600720c */ /* 0x000fe40003fa5070 */
[----:B------:R-:W-:Y:S02]  /*3200*/  SHF.R.U32.HI R236, RZ, 0x2, R236 ;  /* 0x00000002ffec7819 */ /* 0x000fe400000116ec */
[C---:B------:R-:W-:Y:S02]  /*3210*/  IMMA.SP.168128.S4.S4.SAT R20, R188.reuse.ROW, R156.COL, R20, R136, 0x0 ;  /* 0x0000889cbc147237 */ /* 0x040fe400007c5d14 */
[----:B------:R3:W-:Y:S02]  /*3220*/  @P4 LDGSTS.E.BYPASS.LTC128B.128 [R237+0xc00], [R244.64] ;  /* 0x00c00000f4ed4fae */ /* 0x0007e4000b901d4c */
[----:B------:R-:W-:Y:S02]  /*3230*/  ISETP.NE.U32.AND P6, PT, R236, RZ, PT ;  /* 0x000000ffec00720c */ /* 0x000fe40003fc5070 */
[C---:B------:R-:W-:Y:S02]  /*3240*/  LOP3.LUT R230, R232.reuse, 0x100, RZ, 0xc0, !PT ;  /* 0x00000100e8e67812 */ /* 0x040fe400078ec0ff */
[C---:B------:R-:W-:Y:S01]  /*3250*/  IMMA.SP.168128.S4.S4.SAT R24, R188.reuse.ROW, R160.COL, R24, R136, 0x0 ;  /* 0x000088a0bc187237 */ /* 0x040fe200007c5d18 */
[----:B------:R4:W-:Y:S03]  /*3260*/  @P1 LDGSTS.E.BYPASS.LTC128B.128 [R235+0xc00], [R242.64] ;  /* 0x00c00000f2eb1fae */ /* 0x0009e6000b901d4c */
[----:B------:R-:W-:Y:S02]  /*3270*/  SHF.R.U32.HI R230, RZ, 0x8, R230 ;  /* 0x00000008ffe67819 */ /* 0x000fe400000116e6 */
[----:B------:R-:W-:Y:S02]  /*3280*/  LOP3.LUT R236, R232, 0x800, RZ, 0xc0, !PT ;  /* 0x00000800e8ec7812 */ /* 0x000fe400078ec0ff */
[C---:B------:R-:W-:Y:S04]  /*3290*/  IMMA.SP.168128.S4.S4.SAT R28, R188.reuse.ROW, R164.COL, R28, R136, 0x0 ;  /* 0x000088a4bc1c7237 */ /* 0x040fe800007c5d1c */
[----:B------:R-:W-:Y:S02]  /*32a0*/  ISETP.NE.U32.AND P4, PT, R230, RZ, PT ;  /* 0x000000ffe600720c */ /* 0x000fe40003f85070 */
[----:B------:R-:W-:Y:S02]  /*32b0*/  SHF.R.U32.HI R236, RZ, 0xb, R236 ;  /* 0x0000000bffec7819 */ /* 0x000fe400000116ec */
[C---:B------:R-:W-:Y:S04]  /*32c0*/  IMMA.SP.168128.S4.S4.SAT R32, R188.reuse.ROW, R168.COL, R32, R136, 0x0 ;  /* 0x000088a8bc207237 */ /* 0x040fe800007c5d20 */
[----:B------:R-:W-:Y:S02]  /*32d0*/  IADD3 R230, R234, -0x1, RZ ;  /* 0xffffffffeae67810 */ /* 0x000fe40007ffe0ff */
[C---:B---3--:R-:W-:Y:S01]  /*32e0*/  LEA R244, P1, R217.reuse, R224, 0x1 ;  /* 0x000000e0d9f47211 */ /* 0x048fe200078208ff */
[C---:B------:R-:W-:Y:S01]  /*32f0*/  IMAD.WIDE.U32 R224, R217.reuse, 0x3, R224 ;  /* 0x00000003d9e07825 */ /* 0x040fe200078e00e0 */
[----:B------:R-:W-:Y:S04]  /*3300*/  IMMA.SP.168128.S4.S4.SAT R36, R188.ROW, R172.COL, R36, R136, 0x0 ;  /* 0x000088acbc247237 */ /* 0x000fe800007c5d24 */
[----:B------:R-:W-:Y:S01]  /*3310*/  LEA.HI.X R245, R217, R223, R216, 0x1, P1 ;  /* 0x000000dfd9f57211 */ /* 0x000fe200008f0cd8 */
[----:B------:R-:W-:Y:S01]  /*3320*/  IMAD.IADD R225, R225, 0x1, R221 ;  /* 0x00000001e1e17824 */ /* 0x000fe200078e02dd */
[----:B------:R-:W-:Y:S01]  /*3330*/  IADD3 R223, R212, UR18, RZ ;  /* 0x00000012d4df7c10 */ /* 0x000fe2000fffe0ff */
[----:B------:R-:W-:Y:S01]  /*3340*/  @UP1 UIADD3 UR18, UR18, 0x800, URZ ;  /* 0x0000080012121890 */ /* 0x000fe2000fffe03f */
[C---:B------:R-:W-:Y:S01]  /*3350*/  IMMA.SP.168128.S4.S4.SAT R40, R192.reuse.ROW, R172.COL, R40, R137, 0x0 ;  /* 0x000089acc0287237 */ /* 0x040fe200007c5d28 */
[----:B------:R-:W-:Y:S02]  /*3360*/  @!UP1 UIADD3 UR18, UR10, -0x1000, URZ ;  /* 0xfffff0000a129890 */ /* 0x000fe4000fffe03f */
[----:B--2---:R2:W-:Y:S01]  /*3370*/  @P0 LDGSTS.E.BYPASS.LTC128B.128 [R223], [R228.64] ;  /* 0x00000000e4df0fae */ /* 0x0045e2000b901d4c */
[C---:B----4-:R-:W-:Y:S02]  /*3380*/  LEA R242, P0, R215.reuse, R226, 0x2 ;  /* 0x000000e2d7f27211 */ /* 0x050fe400078010ff */
[----:B------:R-:W-:Y:S02]  /*3390*/  ISETP.NE.U32.AND P1, PT, R236, RZ, PT ;  /* 0x000000ffec00720c */ /* 0x000fe40003f25070 */
[C---:B------:R-:W-:Y:S02]  /*33a0*/  IMMA.SP.168128.S4.S4.SAT R44, R192.reuse.ROW, R168.COL, R44, R137, 0x0 ;  /* 0x000089a8c02c7237 */ /* 0x040fe400007c5d2c */
[----:B------:R1:W-:Y:S02]  /*33b0*/  @P6 LDGSTS.E.BYPASS.LTC128B.128 [R241+0xc00], [R244.64] ;  /* 0x00c00000f4f16fae */ /* 0x0003e4000b901d4c */
[C---:B------:R-:W-:Y:S01]  /*33c0*/  LEA.HI.X R243, R215.reuse, R227, R214, 0x2, P0 ;  /* 0x000000e3d7f37211 */ /* 0x040fe200000f14d6 */
[----:B------:R-:W-:Y:S01]  /*33d0*/  IMAD.WIDE.U32 R226, R215, 0x7, R226 ;  /* 0x00000007d7e27825 */ /* 0x000fe200078e00e2 */
[----:B------:R-:W-:Y:S02]  /*33e0*/  PLOP3.LUT P0, PT, PT, PT, UP0, 0x80, 0x0 ;  /* 0x000000000000781c */ /* 0x000fe40003f0f008 */
[C---:B------:R-:W-:Y:S01]  /*33f0*/  IMMA.SP.168128.S4.S4.SAT R48, R192.reuse.ROW, R164.COL, R48, R137, 0x0 ;  /* 0x000089a4c0307237 */ /* 0x040fe200007c5d30 */
[----:B------:R3:W-:Y:S03]  /*3400*/  @P5 LDGSTS.E.BYPASS.LTC128B.128 [R239+0xc00], [R224.64] ;  /* 0x00c00000e0ef5fae */ /* 0x0007e6000b901d4c */
[----:B------:R-:W-:Y:S04]  /*3410*/  IMAD.IADD R227, R227, 0x1, R218 ;  /* 0x00000001e3e37824 */ /* 0x000fe800078e02da */
[C---:B------:R-:W-:Y:S01]  /*3420*/  IMMA.SP.168128.S4.S4.SAT R52, R192.reuse.ROW, R160.COL, R52, R137, 0x0 ;  /* 0x000089a0c0347237 */ /* 0x040fe200007c5d34 */
[----:B------:R1:W-:Y:S03]  /*3430*/  @P4 LDGSTS.E.BYPASS.LTC128B.128 [R237+0x1800], [R242.64] ;  /* 0x01800000f2ed4fae */ /* 0x0003e6000b901d4c */
[----:B------:R-:W-:Y:S02]  /*3440*/  @P0 IADD3 R0, R0, 0x800, RZ ;  /* 0x0000080000000810 */ /* 0x000fe40007ffe0ff */
[----:B------:R-:W-:Y:S02]  /*3450*/  @!P0 IADD3 R0, R213, -0x1000, RZ ;  /* 0xfffff000d5008810 */ /* 0x000fe40007ffe0ff */
[C---:B------:R-:W-:Y:S01]  /*3460*/  IMMA.SP.168128.S4.S4.SAT R56, R192.reuse.ROW, R156.COL, R56, R137, 0x0 ;  /* 0x0000899cc0387237 */ /* 0x040fe200007c5d38 */
[----:B------:R1:W-:Y:S03]  /*3470*/  @P3 LDGSTS.E.BYPASS.LTC128B.128 [R235+0x1800], [R248.64] ;  /* 0x01800000f8eb3fae */ /* 0x0003e6000b901d4c */
[----:B--2---:R-:W-:Y:S02]  /*3480*/  IADD3 R228, P0, R228, c[0x0][0x268], RZ ;  /* 0x00009a00e4e47a10 */ /* 0x004fe40007f1e0ff */
[----:B------:R-:W-:Y:S02]  /*3490*/  ISETP.NE.AND P3, PT, R230, RZ, PT ;  /* 0x000000ffe600720c */ /* 0x000fe40003f65270 */
[C---:B------:R-:W-:Y:S01]  /*34a0*/  IMMA.SP.168128.S4.S4.SAT R60, R192.reuse.ROW, R152.COL, R60, R137, 0x0 ;  /* 0x00008998c03c7237 */ /* 0x040fe200007c5d3c */
[----:B------:R1:W-:Y:S03]  /*34b0*/  @P2 LDGSTS.E.BYPASS.LTC128B.128 [R237+0x2400], [R250.64] ;  /* 0x02400000faed2fae */ /* 0x0003e6000b901d4c */
[----:B------:R-:W-:Y:S02]  /*34c0*/  IADD3.X R229, R229, c[0x0][0x26c], RZ, P0, !PT ;  /* 0x00009b00e5e57a10 */ /* 0x000fe400007fe4ff */
[----:B------:R-:W-:Y:S01]  /*34d0*/  ISETP.GT.AND P0, PT, R234, -0x1, PT ;  /* 0xffffffffea00780c */ /* 0x000fe20003f04270 */
[----:B------:R-:W-:Y:S01]  /*34e0*/  IMAD.MOV.U32 R234, RZ, RZ, R230 ;  /* 0x000000ffffea7224 */ /* 0x000fe200078e00e6 */
[C---:B------:R-:W-:Y:S01]  /*34f0*/  IMMA.SP.168128.S4.S4.SAT R64, R192.reuse.ROW, R148.COL, R64, R137, 0x0 ;  /* 0x00008994c0407237 */ /* 0x040fe200007c5d40 */
[----:B---3--:R3:W-:Y:S03]  /*3500*/  @P1 LDGSTS.E.BYPASS.LTC128B.128 [R235+0x2400], [R226.64] ;  /* 0x02400000e2eb1fae */ /* 0x0087e6000b901d4c */
[----:B------:R-:W-:Y:S02]  /*3510*/  IADD3 R224, P1, R224, c[0x0][0x1a8], RZ ;  /* 0x00006a00e0e07a10 */ /* 0x000fe40007f3e0ff */
[----:B------:R-:W-:Y:S02]  /*3520*/  SEL R233, R233, RZ, P3 ;  /* 0x000000ffe9e97207 */ /* 0x000fe40001800000 */
[----:B------:R-:W-:Y:S01]  /*3530*/  IMMA.SP.168128.S4.S4.SAT R68, R192.ROW, R144.COL, R68, R137, 0x0 ;  /* 0x00008990c0447237 */ /* 0x000fe200007c5d44 */
[----:B------:R-:W0:Y:S03]  /*3540*/  LDGDEPBAR ;  /* 0x00000000000079af */ /* 0x000e260000000000 */
[----:B------:R-:W-:Y:S02]  /*3550*/  SEL R232, R232, RZ, P3 ;  /* 0x000000ffe8e87207 */ /* 0x000fe40001800000 */
[----:B------:R-:W-:Y:S02]  /*3560*/  SEL R231, R231, RZ, P3 ;  /* 0x000000ffe7e77207 */ /* 0x000fe40001800000 */
[C---:B------:R-:W-:Y:S05]  /*3570*/  IMMA.SP.168128.S4.S4.SAT R72, R196.reuse.ROW, R144.COL, R72, R138, 0x0 ;  /* 0x00008a90c4487237 */ /* 0x040fea00007c5d48 */
[----:B------:R-:W-:Y:S03]  /*3580*/  IADD3.X R223, R225, c[0x0][0x1ac], RZ, P1, !PT ;  /* 0x00006b00e1df7a10 */ /* 0x000fe60000ffe4ff */
[C---:B------:R-:W-:Y:S04]  /*3590*/  IMMA.SP.168128.S4.S4.SAT R76, R196.reuse.ROW, R148.COL, R76, R138, 0x0 ;  /* 0x00008a94c44c7237 */ /* 0x040fe800007c5d4c */
[----:B---3--:R-:W-:Y:S04]  /*35a0*/  IADD3 R226, P2, R226, c[0x0][0x1c8], RZ ;  /* 0x00007200e2e27a10 */ /* 0x008fe80007f5e0ff */
[C---:B------:R-:W-:Y:S01]  /*35b0*/  IMMA.SP.168128.S4.S4.SAT R80, R196.reuse.ROW, R152.COL, R80, R138, 0x0 ;  /* 0x00008a98c4507237 */ /* 0x040fe200007c5d50 */
[----:B------:R-:W-:Y:S04]  /*35c0*/  DEPBAR.LE SB0, 0x1 ;  /* 0x000080400000791a */ /* 0x000fe80000000000 */
[----:B------:R-:W-:Y:S01]  /*35d0*/  BAR.SYNC.DEFER_BLOCKING 0x0 ;  /* 0x0000000000007b1d */ /* 0x000fe20000010000 */
[----:B------:R-:W-:Y:S02]  /*35e0*/  IADD3.X R227, R227, c[0x0][0x1cc], RZ, P2, !PT ;  /* 0x00007300e3e37a10 */ /* 0x000fe400017fe4ff */
[C---:B------:R-:W-:Y:S08]  /*35f0*/  IMMA.SP.168128.S4.S4.SAT R84, R196.reuse.ROW, R156.COL, R84, R138, 0x0 ;  /* 0x00008a9cc4547237 */ /* 0x040ff000007c5d54 */
[C---:B------:R-:W-:Y:S08]  /*3600*/  IMMA.SP.168128.S4.S4.SAT R88, R196.reuse.ROW, R160.COL, R88, R138, 0x0 ;  /* 0x00008aa0c4587237 */ /* 0x040ff000007c5d58 */
[C---:B------:R-:W-:Y:S01]  /*3610*/  IMMA.SP.168128.S4.S4.SAT R92, R196.reuse.ROW, R164.COL, R92, R138, 0x0 ;  /* 0x00008aa4c45c7237 */ /* 0x040fe200007c5d5c */
[----:B------:R1:W2:Y:S07]  /*3620*/  LDSM.16.M88.4 R140, [R205+UR5] ;  /* 0x00000005cd8c783b */ /* 0x0002ae0008000200 */
[C---:B------:R-:W-:Y:S01]  /*3630*/  IMMA.SP.168128.S4.S4.SAT R96, R196.reuse.ROW, R168.COL, R96, R138, 0x0 ;  /* 0x00008aa8c4607237 */ /* 0x040fe200007c5d60 */
[----:B------:R1:W2:Y:S07]  /*3640*/  LDSM.16.M88.4 R176, [R205+UR5+0xc00] ;  /* 0x000c0005cdb0783b */ /* 0x0002ae0008000200 */
[----:B------:R-:W-:Y:S01]  /*3650*/  IMMA.SP.168128.S4.S4.SAT R100, R196.ROW, R172.COL, R100, R138, 0x0 ;  /* 0x00008aacc4647237 */ /* 0x000fe200007c5d64 */
[----:B------:R1:W2:Y:S07]  /*3660*/  LDSM.16.M88.4 R180, [R205+UR5+0x1800] ;  /* 0x00180005cdb4783b */ /* 0x0002ae0008000200 */
[C---:B------:R-:W-:Y:S01]  /*3670*/  IMMA.SP.168128.S4.S4.SAT R104, R200.reuse.ROW, R172.COL, R104, R139, 0x0 ;  /* 0x00008bacc8687237 */ /* 0x040fe200007c5d68 */
[----:B------:R1:W2:Y:S07]  /*3680*/  LDSM.16.M88.4 R184, [R205+UR5+0x2400] ;  /* 0x00240005cdb8783b */ /* 0x0002ae0008000200 */
[C---:B------:R-:W-:Y:S01]  /*3690*/  IMMA.SP.168128.S4.S4.SAT R108, R200.reuse.ROW, R168.COL, R108, R139, 0x0 ;  /* 0x00008ba8c86c7237 */ /* 0x040fe200007c5d6c */
[----:B------:R1:W2:Y:S07]  /*36a0*/  LDSM.16.M88.4 R8, [R0+0x12000] ;  /* 0x012000000008783b */ /* 0x0002ae0000000200 */
[----:B------:R1:W2:Y:S01]  /*36b0*/  LDSM.16.M88.4 R168, [R204+UR4+0x4800] ;  /* 0x00480004cca8783b */ /* 0x0002a20008000200 */
[C---:B------:R-:W-:Y:S06]  /*36c0*/  IMMA.SP.168128.S4.S4.SAT R112, R200.reuse.ROW, R164.COL, R112, R139, 0x0 ;  /* 0x00008ba4c8707237 */ /* 0x040fec00007c5d70 */
[----:B------:R1:W2:Y:S02]  /*36d0*/  LDSM.16.M88.4 R164, [R204+UR4+0x3c00] ;  /* 0x003c0004cca4783b */ /* 0x0002a40008000200 */
[C---:B------:R-:W-:Y:S05]  /*36e0*/  IMMA.SP.168128.S4.S4.SAT R116, R200.reuse.ROW, R160.COL, R116, R139, 0x0 ;  /* 0x00008ba0c8747237 */ /* 0x040fea00007c5d74 */
[----:B------:R1:W2:Y:S03]  /*36f0*/  LDSM.16.M88.4 R160, [R204+UR4+0x3000] ;  /* 0x00300004cca0783b */ /* 0x0002a60008000200 */
[C---:B------:R-:W-:Y:S04]  /*3700*/  IMMA.SP.168128.S4.S4.SAT R120, R200.reuse.ROW, R156.COL, R120, R139, 0x0 ;  /* 0x00008b9cc8787237 */ /* 0x040fe800007c5d78 */
[----:B------:R1:W2:Y:S04]  /*3710*/  LDSM.16.M88.4 R156, [R204+UR4+0x2400] ;  /* 0x00240004cc9c783b */ /* 0x0002a80008000200 */
[C---:B------:R-:W-:Y:S03]  /*3720*/  IMMA.SP.168128.S4.S4.SAT R124, R200.reuse.ROW, R152.COL, R124, R139, 0x0 ;  /* 0x00008b98c87c7237 */ /* 0x040fe600007c5d7c */
[----:B------:R1:W2:Y:S05]  /*3730*/  LDSM.16.M88.4 R152, [R204+UR4+0x1800] ;  /* 0x00180004cc98783b */ /* 0x0002aa0008000200 */
[C---:B------:R-:W-:Y:S02]  /*3740*/  IMMA.SP.168128.S4.S4.SAT R128, R200.reuse.ROW, R148.COL, R128, R139, 0x0 ;  /* 0x00008b94c8807237 */ /* 0x040fe400007c5d80 */
[----:B------:R1:W2:Y:S06]  /*3750*/  LDSM.16.M88.4 R148, [R204+UR4+0xc00] ;  /* 0x000c0004cc94783b */ /* 0x0002ac0008000200 */
[----:B------:R-:W-:Y:S01]  /*3760*/  IMMA.SP.168128.S4.S4.SAT R132, R200.ROW, R144.COL, R132, R139, 0x0 ;  /* 0x00008b90c8847237 */ /* 0x000fe200007c5d84 */
[----:B------:R1:W2:Y:S07]  /*3770*/  LDSM.16.M88.4 R144, [R204+UR4] ;  /* 0x00000004cc90783b */ /* 0x0002ae0008000200 */
[----:B------:R1:W2:Y:S01]  /*3780*/  LDSM.16.M88.4 R172, [R204+UR4+0x5400] ;  /* 0x00540004ccac783b */ /* 0x0002a20008000200 */
[----:B------:R-:W-:-:S09]  /*3790*/  @P0 BRA `(.L_x_4) ;  /* 0xfffff2e000000947 */ /* 0x000fd2000383ffff */
.L_x_3:
[----:B---34-:R-:W0:Y:S01]  /*37a0*/  LDGDEPBAR ;  /* 0x00000000000079af */ /* 0x018e220000000000 */
[----:B------:R-:W-:-:S03]  /*37b0*/  ISETP.NE.U32.AND P0, PT, RZ, c[0x0][0x2d8], PT ;  /* 0x0000b600ff007a0c */ /* 0x000fc60003f05070 */
[----:B------:R-:W0:Y:S01]  /*37c0*/  LDGDEPBAR ;  /* 0x00000000000079af */ /* 0x000e220000000000 */
[----:B------:R-:W-:Y:S01]  /*37d0*/  ISETP.NE.AND.EX P0, PT, RZ, c[0x0][0x2dc], PT, P0 ;  /* 0x0000b700ff007a0c */ /* 0x000fe20003f05300 */
[----:B------:R-:W-:-:S04]  /*37e0*/  DEPBAR.LE SB0, 0x0 ;  /* 0x000080000000791a */ /* 0x000fc80000000000 */
[----:B------:R-:W-:Y:S08]  /*37f0*/  BAR.SYNC.DEFER_BLOCKING 0x0 ;  /* 0x0000000000007b1d */ /* 0x000ff00000010000 */
[----:B------:R-:W-:Y:S05]  /*3800*/  @!P0 BRA `(.L_x_5) ;  /* 0x0000009000008947 */ /* 0x000fea0003800000 */
[----:B------:R-:W-:Y:S02]  /*3810*/  IMAD.MOV.U32 R2, RZ, RZ, c[0x0][0x2d8] ;  /* 0x0000b600ff027624 */ /* 0x000fe400078e00ff */
[----:B------:R-:W-:-:S06]  /*3820*/  IMAD.MOV.U32 R3, RZ, RZ, c[0x0][0x2dc] ;  /* 0x0000b700ff037624 */ /* 0x000fcc00078e00ff */
[----:B------:R-:W3:Y:S02]  /*3830*/  LDG.E.64 R2, [R2.64] ;  /* 0x0000000c02027981 */ /* 0x000ee4000c1e1b00 */
[----:B---3--:R-:W-:-:S04]  /*3840*/  ISETP.NE.U32.AND P0, PT, R2, RZ, PT ;  /* 0x000000ff0200720c */ /* 0x008fc80003f05070 */
[----:B------:R-:W-:-:S13]  /*3850*/  ISETP.NE.AND.EX P0, PT, R3, RZ, PT, P0 ;  /* 0x000000ff0300720c */ /* 0x000fda0003f05300 */
[----:B------:R-:W-:Y:S05]  /*3860*/  @!P0 BRA `(.L_x_5) ;  /* 0x0000003000008947 */ /* 0x000fea0003800000 */
[----:B-1----:R-:W3:Y:S02]  /*3870*/  LD.E R0, [R2.64] ;  /* 0x0000000c02007980 */ /* 0x002ee4000c101900 */
[----:B---3--:R1:W3:Y:S01]  /*3880*/  R2UR UR14, R0 ;  /* 0x00000000000e73c2 */ /* 0x0082e200000e0000 */
[----:B------:R-:W-:Y:S05]  /*3890*/  BRA `(.L_x_6) ;  /* 0x0000009000007947 */ /* 0x000fea0003800000 */
.L_x_5:
[----:B------:R-:W-:-:S04]  /*38a0*/  ISETP.NE.U32.AND P0, PT, RZ, c[0x0][0x2c8], PT ;  /* 0x0000b200ff007a0c */ /* 0x000fc80003f05070 */
[----:B------:R-:W-:-:S13]  /*38b0*/  ISETP.NE.AND.EX P0, PT, RZ, c[0x0][0x2cc], PT, P0 ;  /* 0x0000b300ff007a0c */ /* 0x000fda0003f05300 */
[----:B------:R-:W-:Y:S05]  /*38c0*/  @!P0 BRA `(.L_x_7) ;  /* 0x0000005000008947 */ /* 0x000fea0003800000 */
[----:B------:R-:W-:Y:S02]  /*38d0*/  MOV R2, c[0x0][0x2c8] ;  /* 0x0000b20000027a02 */ /* 0x000fe40000000f00 */
[----:B------:R-:W-:-:S05]  /*38e0*/  MOV R3, c[0x0][0x2cc] ;  /* 0x0000b30000037a02 */ /* 0x000fca0000000f00 */
[----:B-1----:R-:W3:Y:S02]  /*38f0*/  LDG.E R0, [R2.64] ;  /* 0x0000000c02007981 */ /* 0x002ee4000c1e1900 */
[----:B---3--:R1:W3:Y:S01]  /*3900*/  R2UR UR14, R0 ;  /* 0x00000000000e73c2 */ /* 0x0082e200000e0000 */
[----:B------:R-:W-:Y:S05]  /*3910*/  BRA `(.L_x_6) ;  /* 0x0000001000007947 */ /* 0x000fea0003800000 */
.L_x_7:
[----:B------:R-:W-:Y:S02]  /*3920*/  ULDC UR14, c[0x0][0x2c0] ;  /* 0x0000b000000e7ab9 */ /* 0x000fe40000000800 */
.L_x_6:
[----:B------:R-:W-:-:S04]  /*3930*/  ISETP.NE.U32.AND P0, PT, RZ, c[0x0][0x2e0], PT ;  /* 0x0000b800ff007a0c */ /* 0x000fc80003f05070 */
[----:B------:R-:W-:-:S13]  /*3940*/  ISETP.NE.AND.EX P0, PT, RZ, c[0x0][0x2e4], PT, P0 ;  /* 0x0000b900ff007a0c */ /* 0x000fda0003f05300 */
[----:B------:R-:W-:Y:S05]  /*3950*/  @!P0 BRA `(.L_x_8) ;  /* 0x0000008000008947 */ /* 0x000fea0003800000 */
[----:B-12---:R-:W-:Y:S02]  /*3960*/  IMAD.MOV.U32 R164, RZ, RZ, c[0x0][0x2e0] ;  /* 0x0000b800ffa47624 */ /* 0x006fe400078e00ff */
[----:B------:R-:W-:-:S06]  /*3970*/  IMAD.MOV.U32 R165, RZ, RZ, c[0x0][0x2e4] ;  /* 0x0000b900ffa57624 */ /* 0x000fcc00078e00ff */
[----:B------:R-:W2:Y:S02]  /*3980*/  LDG.E.64 R164, [R164.64] ;  /* 0x0000000ca4a47981 */ /* 0x000ea4000c1e1b00 */
[----:B--2---:R-:W-:-:S04]  /*3990*/  ISETP.NE.U32.AND P0, PT, R164, RZ, PT ;  /* 0x000000ffa400720c */ /* 0x004fc80003f05070 */
[----:B------:R-:W-:-:S13]  /*39a0*/  ISETP.NE.AND.EX P0, PT, R165, RZ, PT, P0 ;  /* 0x000000ffa500720c */ /* 0x000fda0003f05300 */
[----:B------:R-:W-:Y:S05]  /*39b0*/  @!P0 BRA `(.L_x_8) ;  /* 0x0000002000008947 */ /* 0x000fea0003800000 */
[----:B------:R1:W5:Y:S01]  /*39c0*/  LD.E R164, [R164.64] ;  /* 0x0000000ca4a47980 */ /* 0x000362000c101900 */
[----:B------:R-:W-:Y:S05]  /*39d0*/  BRA `(.L_x_9) ;  /* 0x0000008000007947 */ /* 0x000fea0003800000 */
.L_x_8:
[----:B------:R-:W-:-:S04]  /*39e0*/  ISETP.NE.U32.AND P0, PT, RZ, c[0x0][0x2d0], PT ;  /* 0x0000b400ff007a0c */ /* 0x000fc80003f05070 */
[----:B------:R-:W-:-:S13]  /*39f0*/  ISETP.NE.AND.EX P0, PT, RZ, c[0x0][0x2d4], PT, P0 ;  /* 0x0000b500ff007a0c */ /* 0x000fda0003f05300 */
[----:B------:R-:W-:Y:S05]  /*3a00*/  @!P0 BRA `(.L_x_10) ;  /* 0x0000004000008947 */ /* 0x000fea0003800000 */
[----:B-12---:R-:W-:Y:S02]  /*3a10*/  MOV R164, c[0x0][0x2d0] ;  /* 0x0000b40000a47a02 */ /* 0x006fe40000000f00 */
[----:B------:R-:W-:-:S05]  /*3a20*/  MOV R165, c[0x0][0x2d4] ;  /* 0x0000b50000a57a02 */ /* 0x000fca0000000f00 */
[----:B------:R1:W5:Y:S01]  /*3a30*/  LDG.E R164, [R164.64] ;  /* 0x0000000ca4a47981 */ /* 0x000362000c1e1900 */
[----:B------:R-:W-:Y:S05]  /*3a40*/  BRA `(.L_x_9) ;  /* 0x0000001000007947 */ /* 0x000fea0003800000 */
.L_x_10:
[----:B-12---:R-:W-:Y:S02]  /*3a50*/  MOV R164, c[0x0][0x2c4] ;  /* 0x0000b10000a47a02 */ /* 0x006fe40000000f00 */
.L_x_9:
[----:B------:R-:W2:Y:S01]  /*3a60*/  S2UR UR4, SR_CTAID.Y ;  /* 0x00000000000479c3 */ /* 0x000ea20000002600 */
[----:B------:R-:W-:Y:S01]  /*3a70*/  ULDC UR9, c[0x0][0x178] ;  /* 0x00005e0000097ab9 */ /* 0x000fe20000000800 */
[----:B------:R-:W-:Y:S01]  /*3a80*/  ISETP.NE.AND P0, PT, RZ, c[0x0][0x17c], PT ;  /* 0x00005f00ff007a0c */ /* 0x000fe20003f05270 */
[----:B------:R-:W-:Y:S01]  /*3a90*/  UMOV UR5, 0xffffffff ;  /* 0xffffffff00057882 */ /* 0x000fe20000000000 */
[----:B------:R-:W-:Y:S01]  /*3aa0*/  IMAD.MOV.U32 R136, RZ, RZ, -0x1 ;  /* 0xffffffffff887424 */ /* 0x000fe200078e00ff */
[----:B------:R-:W-:Y:S01]  /*3ab0*/  USHF.L.U32 UR5, UR5, UR9, URZ ;  /* 0x0000000905057299 */ /* 0x000fe2000800063f */
[----:B------:R-:W-:Y:S01]  /*3ac0*/  MOV R8, c[0x0][0x288] ;  /* 0x0000a20000087a02 */ /* 0x000fe20000000f00 */
[----:B------:R-:W-:Y:S01]  /*3ad0*/  ULDC UR17, c[0x0][0x16c] ;  /* 0x00005b0000117ab9 */ /* 0x000fe20000000800 */
[----:B------:R-:W4:Y:S01]  /*3ae0*/  S2UR UR10, SR_CTAID.X ;  /* 0x00000000000a79c3 */ /* 0x000f220000002500 */
[----:B------:R-:W-:Y:S01]  /*3af0*/  UMOV UR16, 0x4 ;  /* 0x0000000400107882 */ /* 0x000fe20000000000 */
[----:B------:R-:W-:Y:S01]  /*3b00*/  IMAD.MOV.U32 R9, RZ, RZ, c[0x0][0x28c] ;  /* 0x0000a300ff097624 */ /* 0x000fe200078e00ff */
[----:B------:R-:W-:Y:S01]  /*3b10*/  MOV R10, c[0x0][0x290] ;  /* 0x0000a400000a7a02 */ /* 0x000fe20000000f00 */
[----:B------:R-:W-:Y:S01]  /*3b20*/  IMAD.MOV.U32 R11, RZ, RZ, c[0x0][0x294] ;  /* 0x0000a500ff0b7624 */ /* 0x000fe200078e00ff */
[----:B--2---:R-:W-:-:S02]  /*3b30*/  USHF.L.U32 UR4, UR4, UR9, URZ ;  /* 0x0000000904047299 */ /* 0x004fc4000800063f */
[----:B----4-:R-:W-:Y:S02]  /*3b40*/  ULOP3.LUT UR5, UR10, UR5, URZ, 0x30, !UPT ;  /* 0x000000050a057292 */ /* 0x010fe4000f8e303f */
[----:B------:R-:W-:Y:S02]  /*3b50*/  USHF.R.S32.HI UR9, URZ, UR9, UR10 ;  /* 0x000000093f097299 */ /* 0x000fe4000801140a */
[----:B------:R-:W-:Y:S02]  /*3b60*/  UIADD3 UR5, UR4, UR5, URZ ;  /* 0x0000000504057290 */ /* 0x000fe4000fffe03f */
[----:B------:R-:W-:Y:S02]  /*3b70*/  ULDC.64 UR10, c[0x0][0x190] ;  /* 0x00006400000a7ab9 */ /* 0x000fe40000000a00 */
[----:B------:R-:W-:-:S04]  /*3b80*/  UIMAD UR17, UR5, UR17, UR9 ;  /* 0x00000011051172a4 */ /* 0x000fc8000f8e0209 */
[----:B------:R-:W-:Y:S01]  /*3b90*/  UIMAD.WIDE UR16, UR17, UR16, UR10 ;  /* 0x00000010111072a5 */ /* 0x000fe2000f8e020a */
[----:B------:R-:W-:Y:S05]  /*3ba0*/  @!P0 BRA `(.L_x_11) ;  /* 0x0000025000008947 */ /* 0x000fea0003800000 */
[----:B------:R-:W-:-:S05]  /*3bb0*/  IMAD.MOV.U32 R0, RZ, RZ, c[0x0][0x17c] ;  /* 0x00005f00ff007624 */ /* 0x000fca00078e00ff */
[----:B------:R-:W-:-:S04]  /*3bc0*/  IADD3 R137, R0, -0x1, RZ ;  /* 0xffffffff00897810 */ /* 0x000fc80007ffe0ff */
[----:B------:R-:W-:-:S05]  /*3bd0*/  IMNMX.U32 R137, R137, 0x2, PT ;  /* 0x0000000289897817 */ /* 0x000fca0003800000 */
[----:B------:R-:W-:-:S04]  /*3be0*/  IMAD.SHL.U32 R137, R137, 0x4, RZ ;  /* 0x0000000489897824 */ /* 0x000fc800078e00ff */
[----:B------:R-:W2:Y:S02]  /*3bf0*/  LDC R2, c[0x2][R137] ;  /* 0x0080000089027b82 */ /* 0x000ea40000000800 */
[----:B--2---:R-:W-:-:S04]  /*3c00*/  SHF.R.S32.HI R3, RZ, 0x1f, R2 ;  /* 0x0000001fff037819 */ /* 0x004fc80000011402 */
.L_x_23:
[----:B------:R-:W-:Y:S05]  /*3c10*/  BRX R2 -0x3c20                                                            (*"BRANCH_TARGETS .L_x_24,.L_x_25,.L_x_26"*) ;  /* 0xffffc3e002007949 */ /* 0x000fea000383ffff */
.L_x_26:
[----:B------:R-:W-:-:S13]  /*3c20*/  ISETP.NE.AND P0, PT, R0, 0x3, PT ;  /* 0x000000030000780c */ /* 0x000fda0003f05270 */
[----:B------:R-:W-:Y:S05]  /*3c30*/  @P0 BRA `(.L_x_12) ;  /* 0x000002a000000947 */ /* 0x000fea0003800000 */
[----:B------:R-:W-:-:S05]  /*3c40*/  MOV R10, 0x8 ;  /* 0x00000008000a7802 */ /* 0x000fca0000000f00 */
[----:B------:R-:W-:-:S04]  /*3c50*/  IMAD.WIDE R8, R207, R10, c[0x0][0x288] ;  /* 0x0000a200cf087625 */ /* 0x000fc800078e020a */
[----:B------:R-:W-:Y:S02]  /*3c60*/  IMAD.WIDE R10, R207, R10, c[0x0][0x290] ;  /* 0x0000a400cf0a7625 */ /* 0x000fe400078e020a */
[----:B------:R-:W5:Y:S04]  /*3c70*/  LDG.E.64 R8, [R8.64] ;  /* 0x0000000c08087981 */ /* 0x000f68000c1e1b00 */
[----:B------:R-:W5:Y:S01]  /*3c80*/  LDG.E.64 R10, [R10.64] ;  /* 0x0000000c0a0a7981 */ /* 0x000f62000c1e1b00 */
[----:B------:R-:W-:Y:S05]  /*3c90*/  BRA `(.L_x_12) ;  /* 0x0000024000007947 */ /* 0x000fea0003800000 */
.L_x_25:
[----:B------:R-:W-:Y:S01]  /*3ca0*/  SHF.R.S32.HI R0, RZ, 0x1f, R207 ;  /* 0x0000001fff007819 */ /* 0x000fe200000114cf */
[----:B------:R-:W-:-:S04]  /*3cb0*/  IMAD.WIDE.U32 R138, R207, c[0x0][0x2b0], RZ ;  /* 0x0000ac00cf8a7a25 */ /* 0x000fc800078e00ff */
[C---:B------:R-:W-:Y:S02]  /*3cc0*/  IMAD R8, R0.reuse, c[0x0][0x2b0], RZ ;  /* 0x0000ac0000087a24 */ /* 0x040fe400078e02ff */
[----:B------:R-:W-:Y:S02]  /*3cd0*/  IMAD R0, R0, c[0x0][0x188], RZ ;  /* 0x0000620000007a24 */ /* 0x000fe400078e02ff */
[----:B------:R-:W-:-:S04]  /*3ce0*/  IMAD.WIDE.U32 R2, R207, c[0x0][0x188], RZ ;  /* 0x00006200cf027a25 */ /* 0x000fc800078e00ff */
[C---:B------:R-:W-:Y:S01]  /*3cf0*/  IMAD R9, R207.reuse, c[0x0][0x2b4], R8 ;  /* 0x0000ad00cf097a24 */ /* 0x040fe200078e0208 */
[----:B------:R-:W-:Y:S01]  /*3d00*/  LEA R8, P1, R138, c[0x0][0x288], 0x2 ;  /* 0x0000a2008a087a11 */ /* 0x000fe200078210ff */
[----:B------:R-:W-:Y:S01]  /*3d10*/  IMAD R11, R207, c[0x0][0x18c], R0 ;  /* 0x00006300cf0b7a24 */ /* 0x000fe200078e0200 */
[----:B------:R-:W-:Y:S02]  /*3d20*/  LEA R10, P0, R2, c[0x0][0x290], 0x2 ;  /* 0x0000a400020a7a11 */ /* 0x000fe400078010ff */
[----:B------:R-:W-:Y:S02]  /*3d30*/  IADD3 R9, R139, R9, RZ ;  /* 0x000000098b097210 */ /* 0x000fe40007ffe0ff */
[----:B------:R-:W-:Y:S02]  /*3d40*/  IADD3 R11, R3, R11, RZ ;  /* 0x0000000b030b7210 */ /* 0x000fe40007ffe0ff */
[----:B------:R-:W-:Y:S02]  /*3d50*/  LEA.HI.X R9, R138, c[0x0][0x28c], R9, 0x2, P1 ;  /* 0x0000a3008a097a11 */ /* 0x000fe400008f1409 */
[----:B------:R-:W-:Y:S01]  /*3d60*/  LEA.HI.X R11, R2, c[0x0][0x294], R11, 0x2, P0 ;  /* 0x0000a500020b7a11 */ /* 0x000fe200000f140b */
[----:B------:R-:W-:Y:S05]  /*3d70*/  BRA `(.L_x_12) ;  /* 0x0000016000007947 */ /* 0x000fea0003800000 */
.L_x_24:
[----:B------:R-:W-:Y:S01]  /*3d80*/  SHF.R.S32.HI R0, RZ, 0x1f, R207 ;  /* 0x0000001fff007819 */ /* 0x000fe200000114cf */
[----:B------:R-:W-:-:S04]  /*3d90*/  IMAD.WIDE.U32 R2, R207, c[0x0][0x188], RZ ;  /* 0x00006200cf027a25 */ /* 0x000fc800078e00ff */
[----:B------:R-:W-:Y:S01]  /*3da0*/  IMAD R0, R0, c[0x0][0x188], RZ ;  /* 0x0000620000007a24 */ /* 0x000fe200078e02ff */
[----:B------:R-:W-:-:S03]  /*3db0*/  LEA R10, P0, R2, c[0x0][0x290], 0x2 ;  /* 0x0000a400020a7a11 */ /* 0x000fc600078010ff */
[----:B------:R-:W-:-:S05]  /*3dc0*/  IMAD R11, R207, c[0x0][0x18c], R0 ;  /* 0x00006300cf0b7a24 */ /* 0x000fca00078e0200 */
[----:B------:R-:W-:-:S04]  /*3dd0*/  IADD3 R11, R3, R11, RZ ;  /* 0x0000000b030b7210 */ /* 0x000fc80007ffe0ff */
[----:B------:R-:W-:Y:S01]  /*3de0*/  LEA.HI.X R11, R2, c[0x0][0x294], R11, 0x2, P0 ;  /* 0x0000a500020b7a11 */ /* 0x000fe200000f140b */
[----:B------:R-:W-:Y:S05]  /*3df0*/  BRA `(.L_x_12) ;  /* 0x000000e000007947 */ /* 0x000fea0003800000 */
.L_x_11:
[----:B------:R-:W-:-:S04]  /*3e00*/  MOV R0, c[0x0][0x174] ;  /* 0x00005d0000007a02 */ /* 0x000fc80000000f00 */
[----:B------:R-:W-:-:S13]  /*3e10*/  ISETP.GE.AND P0, PT, R0, 0x2, PT ;  /* 0x000000020000780c */ /* 0x000fda0003f06270 */
[----:B------:R-:W-:Y:S05]  /*3e20*/  @!P0 BRA `(.L_x_12) ;  /* 0x000000b000008947 */ /* 0x000fea0003800000 */
[----:B------:R-:W-:Y:S01]  /*3e30*/  ISETP.GT.AND P0, PT, R206, RZ, PT ;  /* 0x000000ffce00720c */ /* 0x000fe20003f04270 */
[----:B------:R-:W-:Y:S01]  /*3e40*/  BSSY B0, `(.L_x_13) ;  /* 0x0000007000007945 */ /* 0x000fe20003800000 */
[----:B------:R-:W-:-:S11]  /*3e50*/  MOV R136, 0xffffffff ;  /* 0xffffffff00887802 */ /* 0x000fd60000000f00 */
[----:B------:R-:W-:Y:S05]  /*3e60*/  @P0 BRA `(.L_x_14) ;  /* 0x0000004000000947 */ /* 0x000fea0003800000 */
[----:B------:R-:W-:Y:S02]  /*3e70*/  MOV R136, UR16 ;  /* 0x0000001000887c02 */ /* 0x000fe40008000f00 */
[----:B------:R-:W-:-:S05]  /*3e80*/  MOV R137, UR17 ;  /* 0x0000001100897c02 */ /* 0x000fca0008000f00 */
[----:B------:R-:W2:Y:S02]  /*3e90*/  LDG.E.STRONG.GPU R136, [R136.64] ;  /* 0x0000000c88887981 */ /* 0x000ea4000c1ef900 */
[----:B--2---:R-:W-:-:S05]  /*3ea0*/  CCTL.IVALL ;  /* 0x00000000ff00798f */ /* 0x004fca0002000000 */
.L_x_14:
[----:B------:R-:W-:Y:S05]  /*3eb0*/  BSYNC B0 ;  /* 0x0000000000007941 */ /* 0x000fea0003800000 */
.L_x_13:
[----:B------:R-:W-:-:S04]  /*3ec0*/  ISETP.NE.AND P0, PT, R207, RZ, PT ;  /* 0x000000ffcf00720c */ /* 0x000fc80003f05270 */
[----:B-----5:R-:W-:Y:S02]  /*3ed0*/  SEL R164, R164, 0x1, !P0 ;  /* 0x00000001a4a47807 */ /* 0x020fe40004000000 */
.L_x_12:
[----:B------:R-:W-:Y:S01]  /*3ee0*/  SHF.R.S32.HI R139, RZ, 0x1f, R206 ;  /* 0x0000001fff8b7819 */ /* 0x000fe200000114ce */
[----:B------:R-:W-:Y:S01]  /*3ef0*/  IMAD.MOV.U32 R3, RZ, RZ, c[0x0][0x174] ;  /* 0x00005d00ff037624 */ /* 0x000fe200078e00ff */
[----:B------:R-:W-:Y:S01]  /*3f00*/  USHF.R.S32.HI UR4, URZ, 0x1f, UR8 ;  /* 0x0000001f3f047899 */ /* 0x000fe20008011408 */
[----:B-----5:R-:W-:Y:S01]  /*3f10*/  ISETP.NE.U32.AND P1, PT, R8, RZ, PT ;  /* 0x000000ff0800720c */ /* 0x020fe20003f25070 */
[----:B------:R-:W-:Y:S01]  /*3f20*/  USHF.L.U32 UR7, UR7, 0x5, URZ ;  /* 0x0000000507077899 */ /* 0x000fe2000800063f */
[CC--:B------:R-:W-:Y:S01]  /*3f30*/  LEA.HI R137, R139.reuse, R206.reuse, RZ, 0x5 ;  /* 0x000000ce8b897211 */ /* 0x0c0fe200078f28ff */
[----:B------:R-:W-:Y:S01]  /*3f40*/  ULEA.HI UR4, UR4, UR8, URZ, 0x2 ;  /* 0x0000000804047291 */ /* 0x000fe2000f8f103f */
[----:B------:R-:W-:Y:S02]  /*3f50*/  LEA.HI R2, R139, R206, RZ, 0x7 ;  /* 0x000000ce8b027211 */ /* 0x000fe400078f38ff */
[----:B------:R-:W-:Y:S01]  /*3f60*/  SHF.R.S32.HI R0, RZ, 0x5, R137 ;  /* 0x00000005ff007819 */ /* 0x000fe20000011489 */
[----:B------:R-:W-:Y:S01]  /*3f70*/  USHF.R.S32.HI UR4, URZ, 0x2, UR4 ;  /* 0x000000023f047899 */ /* 0x000fe20008011404 */
[----:B------:R-:W-:-:S02]  /*3f80*/  LOP3.LUT R137, R137, 0xffffffe0, RZ, 0xc0, !PT ;  /* 0xffffffe089897812 */ /* 0x000fc400078ec0ff */
[----:B------:R-:W-:Y:S01]  /*3f90*/  SHF.R.S32.HI R141, RZ, 0x1f, R0 ;  /* 0x0000001fff8d7819 */ /* 0x000fe20000011400 */
[----:B------:R-:W-:Y:S01]  /*3fa0*/  ULEA UR4, UR4, UR6, 0x1 ;  /* 0x0000000604047291 */ /* 0x000fe2000f8e083f */
[----:B------:R-:W-:Y:S01]  /*3fb0*/  ISETP.GT.AND P6, PT, R3, 0x1, PT ;  /* 0x000000010300780c */ /* 0x000fe20003fc4270 */
[----:B------:R-:W-:Y:S01]  /*3fc0*/  IMAD.IADD R137, R206, 0x1, -R137 ;  /* 0x00000001ce897824 */ /* 0x000fe200078e0a89 */
[----:B------:R-:W-:Y:S01]  /*3fd0*/  LEA.HI R141, R141, R0, RZ, 0x2 ;  /* 0x000000008d8d7211 */ /* 0x000fe200078f10ff */
[----:B------:R-:W-:Y:S01]  /*3fe0*/  USHF.L.U32 UR4, UR4, 0x3, URZ ;  /* 0x0000000304047899 */ /* 0x000fe2000800063f */
[----:B------:R-:W-:Y:S02]  /*3ff0*/  LOP3.LUT R3, R2, 0xffffff80, RZ, 0xc0, !PT ;  /* 0xffffff8002037812 */ /* 0x000fe400078ec0ff */
[----:B------:R-:W-:Y:S01]  /*4000*/  LOP3.LUT R141, R141, 0xfffffffc, RZ, 0xc0, !PT ;  /* 0xfffffffc8d8d7812 */ /* 0x000fe200078ec0ff */
[----:B------:R-:W-:Y:S01]  /*4010*/  UIMAD UR7, UR4, 0x44, UR7 ;  /* 0x00000044040778a4 */ /* 0x000fe2000f8e0207 */
[----:B------:R-:W-:-:S02]  /*4020*/  SHF.R.S32.HI R140, RZ, 0x1f, R137 ;  /* 0x0000001fff8c7819 */ /* 0x000fc40000011489 */
[----:B------:R-:W-:Y:S01]  /*4030*/  SHF.R.S32.HI R2, RZ, 0x7, R2 ;  /* 0x00000007ff027819 */ /* 0x000fe20000011402 */
[----:B------:R-:W-:Y:S01]  /*4040*/  IMAD.IADD R141, R0, 0x1, -R141 ;  /* 0x00000001008d7824 */ /* 0x000fe200078e0a8d */
[----:B------:R-:W-:Y:S02]  /*4050*/  LEA.HI R140, R140, R137, RZ, 0x4 ;  /* 0x000000898c8c7211 */ /* 0x000fe400078f20ff */
[----:B------:R-:W-:Y:S02]  /*4060*/  ISETP.NE.U32.AND P4, PT, R10, RZ, PT ;  /* 0x000000ff0a00720c */ /* 0x000fe40003f85070 */
[----:B------:R-:W-:Y:S02]  /*4070*/  LEA.HI R139, R141, R141, RZ, 0x1 ;  /* 0x0000008d8d8b7211 */ /* 0x000fe400078f08ff */
[----:B------:R-:W-:Y:S02]  /*4080*/  LEA.HI.SX32 R3, R140, R3, 0x1c ;  /* 0x000000038c037211 */ /* 0x000fe400078fe2ff */
[----:B------:R-:W-:-:S02]  /*4090*/  LOP3.LUT R138, R139, 0x3ffffffe, RZ, 0xc0, !PT ;  /* 0x3ffffffe8b8a7812 */ /* 0x000fc400078ec0ff */
[----:B------:R-:W-:Y:S01]  /*40a0*/  SHF.R.S32.HI R139, RZ, 0x1, R139 ;  /* 0x00000001ff8b7819 */ /* 0x000fe2000001148b */
[--C-:B------:R-:W-:Y:S01]  /*40b0*/  IMAD R2, R2, -0x70, R3.reuse ;  /* 0xffffff9002027824 */ /* 0x100fe200078e0203 */
[----:B------:R-:W-:Y:S01]  /*40c0*/  LOP3.LUT R140, R140, 0xfffffff0, RZ, 0xc0, !PT ;  /* 0xfffffff08c8c7812 */ /* 0x000fe200078ec0ff */
[----:B------:R-:W-:Y:S01]  /*40d0*/  IMAD.IADD R138, R141, 0x1, -R138 ;  /* 0x000000018d8a7824 */ /* 0x000fe200078e0a8a */
[----:B------:R-:W-:Y:S01]  /*40e0*/  ISETP.NE.AND.EX P1, PT, R9, RZ, PT, P1 ;  /* 0x000000ff0900720c */ /* 0x000fe20003f25310 */
[----:B------:R-:W-:Y:S01]  /*40f0*/  IMAD R3, R139, 0x40, R3 ;  /* 0x000000408b037824 */ /* 0x000fe200078e0203 */
[----:B------:R-:W-:Y:S01]  /*4100*/  ISETP.NE.AND.EX P4, PT, R11, RZ, PT, P4 ;  /* 0x000000ff0b00720c */ /* 0x000fe20003f85340 */
[----:B------:R-:W-:Y:S01]  /*4110*/  IMAD.IADD R137, R137, 0x1, -R140 ;  /* 0x0000000189897824 */ /* 0x000fe200078e0a8c */
[C---:B------:R-:W-:Y:S01]  /*4120*/  LOP3.LUT R143, R206.reuse, 0x1f, RZ, 0xc0, !PT ;  /* 0x0000001fce8f7812 */ /* 0x040fe200078ec0ff */
[----:B------:R-:W-:Y:S01]  /*4130*/  IMAD R139, R139, 0x8, R2 ;  /* 0x000000088b8b7824 */ /* 0x000fe200078e0202 */
[----:B------:R-:W-:Y:S01]  /*4140*/  ISETP.EQ.AND P6, PT, RZ, c[0x0][0x17c], P6 ;  /* 0x00005f00ff007a0c */ /* 0x000fe200037c2270 */
[----:B------:R-:W-:Y:S01]  /*4150*/  IMAD.U32 R140, RZ, RZ, UR5 ;  /* 0x00000005ff8c7e24 */ /* 0x000fe2000f8e00ff */
[----:B------:R-:W-:Y:S01]  /*4160*/  LOP3.LUT R0, R206, 0x3, RZ, 0xc0, !PT ;  /* 0x00000003ce007812 */ /* 0x000fe200078ec0ff */
[C---:B------:R-:W-:Y:S01]  /*4170*/  IMAD R3, R138.reuse, 0x4, R3 ;  /* 0x000000048a037824 */ /* 0x040fe200078e0203 */
[----:B------:R-:W-:Y:S01]  /*4180*/  SHF.R.U32.HI R143, RZ, 0x2, R143 ;  /* 0x00000002ff8f7819 */ /* 0x000fe2000001168f */
[----:B------:R-:W-:Y:S01]  /*4190*/  IMAD R2, R138, 0x4, R139 ;  /* 0x000000048a027824 */ /* 0x000fe200078e028b */
[----:B------:R-:W-:Y:S01]  /*41a0*/  ULDC.64 UR4, c[0x0][0x1e0] ;  /* 0x0000780000047ab9 */ /* 0x000fe20000000a00 */
[----:B------:R-:W-:-:S02]  /*41b0*/  IMAD R138, R140, 0x20, R137 ;  /* 0x000000208c8a7824 */ /* 0x000fc400078e0289 */
[----:B------:R-:W-:Y:S02]  /*41c0*/  IMAD.U32 R140, RZ, RZ, UR9 ;  /* 0x00000009ff8c7e24 */ /* 0x000fe4000f8e00ff */
[----:B------:R-:W-:Y:S02]  /*41d0*/  IMAD.SHL.U32 R138, R138, 0x4, RZ ;  /* 0x000000048a8a7824 */ /* 0x000fe400078e00ff */
[----:B------:R-:W-:Y:S02]  /*41e0*/  IMAD R3, R140, 0x80, R3 ;  /* 0x000000808c037824 */ /* 0x000fe400078e0203 */
[C---:B------:R-:W-:Y:S01]  /*41f0*/  IMAD.WIDE R140, R138.reuse, 0x4, RZ ;  /* 0x000000048a8c7825 */ /* 0x040fe200078e02ff */
[C---:B------:R-:W-:Y:S02]  /*4200*/  ISETP.LT.AND P0, PT, R138.reuse, c[0x0][0x164], P1 ;  /* 0x000059008a007a0c */ /* 0x040fe40000f01270 */
[----:B------:R-:W-:Y:S01]  /*4210*/  ISETP.LT.AND P3, PT, R138, c[0x0][0x164], P4 ;  /* 0x000059008a007a0c */ /* 0x000fe20002761270 */
[----:B------:R-:W-:Y:S01]  /*4220*/  IMAD R0, R143, 0x44, R0 ;  /* 0x000000448f007824 */ /* 0x000fe200078e0200 */
[----:B------:R-:W-:Y:S01]  /*4230*/  LOP3.LUT R140, R140, 0xfffffff0, RZ, 0xc0, !PT ;  /* 0xfffffff08c8c7812 */ /* 0x000fe200078ec0ff */
[----:B------:R-:W-:Y:S01]  /*4240*/  IMAD R2, R2, 0x220, RZ ;  /* 0x0000022002027824 */ /* 0x000fe200078e02ff */
[----:B------:R-:W-:-:S02]  /*4250*/  LOP3.LUT R141, R141, 0x3fffffff, RZ, 0xc0, !PT ;  /* 0x3fffffff8d8d7812 */ /* 0x000fc400078ec0ff */
[----:B------:R-:W-:Y:S01]  /*4260*/  IADD3 R138, R138, 0x40, RZ ;  /* 0x000000408a8a7810 */ /* 0x000fe20007ffe0ff */
[----:B------:R-:W-:Y:S01]  /*4270*/  IMAD.U32 R2, R137, 0x10, R2 ;  /* 0x0000001089027824 */ /* 0x000fe200078e0002 */
[----:B------:R-:W-:Y:S01]  /*4280*/  SHF.R.S32.HI R142, RZ, 0x1f, R3 ;  /* 0x0000001fff8e7819 */ /* 0x000fe20000011403 */
[C-C-:B------:R-:W-:Y:S01]  /*4290*/  IMAD.WIDE.U32 R144, R3.reuse, c[0x0][0x1d8], R140.reuse ;  /* 0x0000760003907a25 */ /* 0x140fe200078e008c */
[C---:B------:R-:W-:Y:S02]  /*42a0*/  ISETP.LT.AND P1, PT, R138.reuse, c[0x0][0x164], P1 ;  /* 0x000059008a007a0c */ /* 0x040fe40000f21270 */
[----:B------:R-:W-:Y:S01]  /*42b0*/  ISETP.LT.AND P4, PT, R138, c[0x0][0x164], P4 ;  /* 0x000059008a007a0c */ /* 0x000fe20002781270 */
[----:B------:R-:W-:Y:S01]  /*42c0*/  IMAD R138, R142, c[0x0][0x1d8], RZ ;  /* 0x000076008e8a7a24 */ /* 0x000fe200078e02ff */
[----:B------:R-:W-:Y:S01]  /*42d0*/  IADD3 R168, P5, R8, R144, RZ ;  /* 0x0000009008a87210 */ /* 0x000fe20007fbe0ff */
[----:B------:R-:W-:Y:S01]  /*42e0*/  IMAD.WIDE.U32 R140, R3, c[0x0][0x218], R140 ;  /* 0x00008600038c7a25 */ /* 0x000fe200078e008c */
[----:B------:R-:W-:Y:S01]  /*42f0*/  IADD3 R0, R0, UR7, RZ ;  /* 0x0000000700007c10 */ /* 0x000fe2000fffe0ff */
[----:B------:R-:W-:-:S02]  /*4300*/  ULDC.64 UR6, c[0x0][0x1f8] ;  /* 0x00007e0000067ab9 */ /* 0x000fc40000000a00 */
[----:B------:R-:W-:Y:S01]  /*4310*/  IMAD R142, R142, c[0x0][0x218], RZ ;  /* 0x000086008e8e7a24 */ /* 0x000fe200078e02ff */
[----:B------:R-:W-:Y:S01]  /*4320*/  IADD3 R166, P2, R10, R140, RZ ;  /* 0x0000008c0aa67210 */ /* 0x000fe20007f5e0ff */
[C---:B------:R-:W-:Y:S02]  /*4330*/  IMAD R138, R3.reuse, c[0x0][0x1dc], R138 ;  /* 0x00007700038a7a24 */ /* 0x040fe400078e028a */
[----:B------:R-:W-:-:S03]  /*4340*/  IMAD R8, R3, c[0x0][0x21c], R142 ;  /* 0x0000870003087a24 */ /* 0x000fc600078e028e */
[----:B------:R-:W-:Y:S02]  /*4350*/  IADD3.X R169, R9, R145, R138, P5, !PT ;  /* 0x0000009109a97210 */ /* 0x000fe40002ffe48a */
[----:B------:R-:W-:Y:S02]  /*4360*/  IADD3.X R167, R11, R141, R8, P2, !PT ;  /* 0x0000008d0ba77210 */ /* 0x000fe400017fe408 */
[----:B------:R-:W-:Y:S02]  /*4370*/  SEL R8, RZ, 0x1, !P0 ;  /* 0x00000001ff087807 */ /* 0x000fe40004000000 */
[----:B------:R-:W-:Y:S01]  /*4380*/  SEL R9, RZ, 0x1, !P1 ;  /* 0x00000001ff097807 */ /* 0x000fe20004800000 */
[----:B------:R-:W-:Y:S05]  /*4390*/  @!P6 BRA `(.L_x_15) ;  /* 0x000002100000e947 */ /* 0x000fea0003800000 */
[----:B------:R-:W-:Y:S01]  /*43a0*/  ISETP.NE.AND P0, PT, R136, R207, PT ;  /* 0x000000cf8800720c */ /* 0x000fe20003f05270 */
[----:B------:R-:W2:Y:S01]  /*43b0*/  S2UR UR4, SR_CTAID.Z ;  /* 0x00000000000479c3 */ /* 0x000ea20000002700 */
[----:B------:R-:W-:Y:S02]  /*43c0*/  ULDC.64 UR10, c[0x0][0x1e0] ;  /* 0x00007800000a7ab9 */ /* 0x000fe40000000a00 */
[----:B------:R-:W-:-:S02]  /*43d0*/  ULDC.64 UR8, c[0x0][0x1f8] ;  /* 0x00007e0000087ab9 */ /* 0x000fc40000000a00 */
[----:B------:R-:W-:-:S07]  /*43e0*/  ULDC.64 UR6, c[0x0][0x238] ;  /* 0x00008e0000067ab9 */ /* 0x000fce0000000a00 */
[----:B------:R-:W-:Y:S01]  /*43f0*/  BAR.RED.AND.DEFER_BLOCKING 0x0, P0 ;  /* 0x0000000000007b1d */ /* 0x000fe20000014400 */
[----:B--2---:R-:W-:-:S05]  /*4400*/  UISETP.NE.AND UP0, UPT, UR4, URZ, UPT ;  /* 0x0000003f0400728c */ /* 0x004fca000bf05270 */
[----:B------:R-:W-:Y:S02]  /*4410*/  ULDC.64 UR4, c[0x0][0x220] ;  /* 0x0000880000047ab9 */ /* 0x000fe40000000a00 */
[----:B------:R-:W-:Y:S01]  /*4420*/  USEL UR6, UR8, UR6, !UP0 ;  /* 0x0000000608067287 */ /* 0x000fe2000c000000 */
[----:B------:R-:W-:Y:S01]  /*4430*/  PLOP3.LUT P0, PT, PT, PT, UP0, 0x80, 0x0 ;  /* 0x000000000000781c */ /* 0x000fe20003f0f008 */
[----:B------:R-:W-:Y:S02]  /*4440*/  USEL UR7, UR9, UR7, !UP0 ;  /* 0x0000000709077287 */ /* 0x000fe4000c000000 */
[----:B------:R-:W-:Y:S01]  /*4450*/  USEL UR4, UR10, UR4, !UP0 ;  /* 0x000000040a047287 */ /* 0x000fe2000c000000 */
[----:B------:R-:W-:Y:S01]  /*4460*/  SEL R168, R168, R166, !P0 ;  /* 0x000000a6a8a87207 */ /* 0x000fe20004000000 */
[----:B------:R-:W-:Y:S01]  /*4470*/  USEL UR5, UR11, UR5, !UP0 ;  /* 0x000000050b057287 */ /* 0x000fe2000c000000 */
[----:B------:R-:W2:Y:S01]  /*4480*/  B2R.RESULT RZ, P1 ;  /* 0x0000000000ff731c */ /* 0x000ea20000024000 */
[----:B------:R-:W-:-:S06]  /*4490*/  SEL R169, R169, R167, !P0 ;  /* 0x000000a7a9a97207 */ /* 0x000fcc0004000000 */
[----:B------:R-:W-:Y:S02]  /*44a0*/  @P0 SEL R9, RZ, 0x1, !P4 ;  /* 0x00000001ff090807 */ /* 0x000fe40006000000 */
[----:B------:R-:W-:Y:S01]  /*44b0*/  @P0 SEL R8, RZ, 0x1, !P3 ;  /* 0x00000001ff080807 */ /* 0x000fe20005800000 */
[----:B--2---:R-:W-:Y:S05]  /*44c0*/  @!P1 BRA `(.L_x_16) ;  /* 0x000000c000009947 */ /* 0x004fea0003800000 */
[----:B------:R-:W-:-:S12]  /*44d0*/  ISETP.GT.AND P1, PT, R206, RZ, PT ;  /* 0x000000ffce00720c */ /* 0x000fd80003f24270 */
.L_x_18:
[----:B------:R-:W-:Y:S01]  /*44e0*/  YIELD ;  /* 0x0000000000007946 */ /* 0x000fe20003800000 */
[----:B------:R-:W-:Y:S05]  /*44f0*/  @P1 BRA `(.L_x_17) ;  /* 0x0000004000001947 */ /* 0x000fea0003800000 */
[----:B------:R-:W-:Y:S02]  /*4500*/  MOV R136, UR16 ;  /* 0x0000001000887c02 */ /* 0x000fe40008000f00 */
[----:B------:R-:W-:-:S05]  /*4510*/  MOV R137, UR17 ;  /* 0x0000001100897c02 */ /* 0x000fca0008000f00 */
[----:B------:R-:W2:Y:S02]  /*4520*/  LDG.E.STRONG.GPU R136, [R136.64] ;  /* 0x0000000c88887981 */ /* 0x000ea4000c1ef900 */
[----:B--2---:R-:W-:-:S05]  /*4530*/  CCTL.IVALL ;  /* 0x00000000ff00798f */ /* 0x004fca0002000000 */
.L_x_17:
[----:B------:R-:W-:Y:S01]  /*4540*/  ISETP.NE.AND P0, PT, R136, R207, PT ;  /* 0x000000cf8800720c */ /* 0x000fe20003f05270 */
[----:B------:R-:W-:-:S12]  /*4550*/  WARPSYNC 0xffffffff ;  /* 0xffffffff00007948 */ /* 0x000fd80003800000 */
[----:B------:R-:W-:Y:S06]  /*4560*/  BAR.RED.AND.DEFER_BLOCKING 0x0, P0 ;  /* 0x0000000000007b1d */ /* 0x000fec0000014400 */
[----:B------:R-:W2:Y:S02]  /*4570*/  B2R.RESULT RZ, P0 ;  /* 0x0000000000ff731c */ /* 0x000ea40000004000 */
[----:B--2---:R-:W-:Y:S05]  /*4580*/  @P0 BRA `(.L_x_18) ;  /* 0xffffff5000000947 */ /* 0x004fea000383ffff */
.L_x_16:
[----:B------:R-:W-:Y:S01]  /*4590*/  WARPSYNC 0xffffffff ;  /* 0xffffffff00007948 */ /* 0x000fe20003800000 */
[----:B------:R-:W-:Y:S06]  /*45a0*/  BAR.SYNC.DEFER_BLOCKING 0x0 ;  /* 0x0000000000007b1d */ /* 0x000fec0000010000 */
.L_x_15:
[----:B------:R-:W-:Y:S01]  /*45b0*/  ISETP.NE.AND P0, PT, R164, RZ, PT ;  /* 0x000000ffa400720c */ /* 0x000fe20003f05270 */
[----:B------:R-:W-:-:S12]  /*45c0*/  BSSY B0, `(.L_x_19) ;  /* 0x0000410000007945 */ /* 0x000fd80003800000 */
[----:B------:R-:W-:Y:S05]  /*45d0*/  @!P0 BRA `(.L_x_20) ;  /* 0x000028c000008947 */ /* 0x000fea0003800000 */
[----:B------:R-:W-:Y:S01]  /*45e0*/  PRMT R8, R8, 0x9910, RZ ;  /* 0x0000991008087816 */ /* 0x000fe200000000ff */
[----:B------:R-:W-:Y:S01]  /*45f0*/  CS2R R144, SRZ ;  /* 0x0000000000907805 */ /* 0x000fe2000001ff00 */
[----:B------:R-:W-:Y:S02]  /*4600*/  CS2R R146, SRZ ;  /* 0x0000000000927805 */ /* 0x000fe4000001ff00 */
[----:B------:R-:W-:Y:S02]  /*4610*/  ISETP.NE.AND P1, PT, R8, RZ, PT ;  /* 0x000000ff0800720c */ /* 0x000fe40003f25270 */
[----:B------:R-:W-:Y:S02]  /*4620*/  PRMT R8, R9, 0x9910, RZ ;  /* 0x0000991009087816 */ /* 0x000fe400000000ff */
[----:B------:R-:W-:Y:S02]  /*4630*/  ISETP.LT.AND P5, PT, R3, c[0x0][0x160], P1 ;  /* 0x0000580003007a0c */ /* 0x000fe40000fa1270 */
[----:B------:R-:W-:-:S04]  /*4640*/  ISETP.NE.AND P0, PT, R8, RZ, PT ;  /* 0x000000ff0800720c */ /* 0x000fc80003f05270 */
[----:B------:R-:W-:Y:S01]  /*4650*/  ISETP.LT.AND P2, PT, R3, c[0x0][0x160], P0 ;  /* 0x0000580003007a0c */ /* 0x000fe20000741270 */
[----:B------:R-:W-:Y:S01]  /*4660*/  CS2R R140, SRZ ;  /* 0x00000000008c7805 */ /* 0x000fe2000001ff00 */
[----:B------:R-:W-:-:S05]  /*4670*/  CS2R R142, SRZ ;  /* 0x00000000008e7805 */ /* 0x000fca000001ff00 */
[----:B------:R-:W2:Y:S01]  /*4680*/  @P5 LDG.E.LTC128B.128 R144, [R168.64] ;  /* 0x0000000ca8905981 */ /* 0x000ea2000c1e1d20 */
[----:B-1----:R-:W-:-:S05]  /*4690*/  IADD3 R165, R3, 0x2, RZ ;  /* 0x0000000203a57810 */ /* 0x002fca0007ffe0ff */
[----:B------:R-:W4:Y:S01]  /*46a0*/  @P2 LDG.E.LTC128B.128 R140, [R168.64+0x100] ;  /* 0x0001000ca88c2981 */ /* 0x000f22000c1e1d20 */
[----:B------:R-:W-:Y:S01]  /*46b0*/  IADD3 R170, P2, R168, UR4, RZ ;  /* 0x00000004a8aa7c10 */ /* 0x000fe2000ff5e0ff */
[----:B------:R-:W-:Y:S01]  /*46c0*/  CS2R R136, SRZ ;  /* 0x0000000000887805 */ /* 0x000fe2000001ff00 */
[----:B------:R-:W-:Y:S01]  /*46d0*/  ISETP.LT.AND P5, PT, R165, c[0x0][0x160], P1 ;  /* 0x00005800a5007a0c */ /* 0x000fe20000fa1270 */
[----:B------:R-:W-:Y:S01]  /*46e0*/  CS2R R138, SRZ ;  /* 0x00000000008a7805 */ /* 0x000fe2000001ff00 */
[----:B------:R-:W-:Y:S01]  /*46f0*/  IADD3.X R171, R169, UR5, RZ, P2, !PT ;  /* 0x00000005a9ab7c10 */ /* 0x000fe200097fe4ff */
[----:B------:R-:W-:Y:S01]  /*4700*/  CS2R R8, SRZ ;  /* 0x0000000000087805 */ /* 0x000fe2000001ff00 */
[----:B------:R-:W-:Y:S01]  /*4710*/  ISETP.LT.AND P2, PT, R165, c[0x0][0x160], P0 ;  /* 0x00005800a5007a0c */ /* 0x000fe20000741270 */
[----:B------:R-:W-:Y:S01]  /*4720*/  CS2R R10, SRZ ;  /* 0x00000000000a7805 */ /* 0x000fe2000001ff00 */
[----:B------:R-:W-:Y:S02]  /*4730*/  UIADD3 UR9, UP0, UR6, 0x100, URZ ;  /* 0x0000010006097890 */ /* 0x000fe4000ff1e03f */
[----:B------:R-:W-:-:S05]  /*4740*/  ULDC.64 UR4, c[0x0][0x238] ;  /* 0x00008e0000047ab9 */ /* 0x000fca0000000a00 */
[----:B------:R-:W5:Y:S04]  /*4750*/  @P5 LDG.E.LTC128B.128 R136, [R170.64] ;  /* 0x0000000caa885981 */ /* 0x000f68000c1e1d20 */
[----:B------:R-:W-:Y:S02]  /*4760*/  @P2 MOV R148, R170 ;  /* 0x000000aa00942202 */ /* 0x000fe40000000f00 */
[----:B------:R-:W-:-:S05]  /*4770*/  @P2 MOV R149, R171 ;  /* 0x000000ab00952202 */ /* 0x000fca0000000f00 */
[----:B---3--:R1:W3:Y:S04]  /*4780*/  @P2 LDG.E.LTC128B.128 R8, [R148.64+0x100] ;  /* 0x0001000c94082981 */ /* 0x0082e8000c1e1d20 */
[----:B------:R-:W-:Y:S01]  /*4790*/  BAR.SYNC.DEFER_BLOCKING 0x0 ;  /* 0x0000000000007b1d */ /* 0x000fe20000010000 */
[C---:B------:R-:W-:Y:S02]  /*47a0*/  ISETP.LT.AND P2, PT, R3.reuse, c[0x0][0x160], P3 ;  /* 0x0000580003007a0c */ /* 0x040fe40001f41270 */
[----:B------:R-:W-:-:S03]  /*47b0*/  ISETP.LT.AND P5, PT, R3, c[0x0][0x160], P4 ;  /* 0x0000580003007a0c */ /* 0x000fc600027a1270 */
[----:B------:R-:W-:Y:S04]  /*47c0*/  STS.64 [R0.X8], R4 ;  /* 0x0000000400007388 */ /* 0x000fe80000008a00 */
[----:B------:R-:W-:Y:S04]  /*47d0*/  STS.64 [R0.X8+0x20], R12 ;  /* 0x0000200c00007388 */ /* 0x000fe80000008a00 */
[----:B------:R-:W-:Y:S04]  /*47e0*/  STS.64 [R0.X8+0x40], R16 ;  /* 0x0000401000007388 */ /* 0x000fe80000008a00 */
[----:B------:R1:W-:Y:S04]  /*47f0*/  STS.64 [R0.X8+0x60], R20 ;  /* 0x0000601400007388 */ /* 0x0003e80000008a00 */
[----:B------:R-:W-:Y:S04]  /*4800*/  STS.64 [R0.X8+0x80], R24 ;  /* 0x0000801800007388 */ /* 0x000fe80000008a00 */
[----:B------:R1:W-:Y:S04]  /*4810*/  STS.64 [R0.X8+0xa0], R28 ;  /* 0x0000a01c00007388 */ /* 0x0003e80000008a00 */
[----:B------:R-:W-:Y:S04]  /*4820*/  STS.64 [R0.X8+0xc0], R32 ;  /* 0x0000c02000007388 */ /* 0x000fe80000008a00 */
[----:B------:R-:W-:Y:S04]  /*4830*/  STS.64 [R0.X8+0xe0], R36 ;  /* 0x0000e02400007388 */ /* 0x000fe80000008a00 */
[----:B------:R-:W-:Y:S01]  /*4840*/  BAR.SYNC.DEFER_BLOCKING 0x0 ;  /* 0x0000000000007b1d */ /* 0x000fe20000010000 */
[----:B-1----:R-:W-:-:S02]  /*4850*/  @P5 MOV R20, R166 ;  /* 0x000000a600145202 */ /* 0x002fc40000000f00 */
[----:B------:R-:W-:Y:S02]  /*4860*/  @P5 MOV R21, R167 ;  /* 0x000000a700155202 */ /* 0x000fe40000000f00 */
[C---:B------:R-:W-:Y:S01]  /*4870*/  IADD3 R28, R3.reuse, 0x8, RZ ;  /* 0x00000008031c7810 */ /* 0x040fe20007ffe0ff */
[----:B------:R-:W1:Y:S04]  /*4880*/  LDS.128 R152, [R2] ;  /* 0x0000000002987984 */ /* 0x000e680000000c00 */
[----:B------:R-:W1:Y:S04]  /*4890*/  LDS.128 R148, [R2+0x100] ;  /* 0x0001000002947984 */ /* 0x000e680000000c00 */
[----:B------:R-:W1:Y:S04]  /*48a0*/  LDS.128 R160, [R2+0x440] ;  /* 0x0004400002a07984 */ /* 0x000e680000000c00 */
[----:B------:R-:W1:Y:S01]  /*48b0*/  LDS.128 R156, [R2+0x540] ;  /* 0x00054000029c7984 */ /* 0x000e620000000c00 */
[----:B------:R-:W-:Y:S01]  /*48c0*/  IADD3 R29, R3, 0xa, RZ ;  /* 0x0000000a031d7810 */ /* 0x000fe20007ffe0ff */
[----:B------:R-:W-:Y:S01]  /*48d0*/  UIADD3.X UR8, URZ, UR7, URZ, UP0, !UPT ;  /* 0x000000073f087290 */ /* 0x000fe200087fe43f */
[----:B--2---:R-:W-:-:S02]  /*48e0*/  IMAD R5, R144, R164, RZ ;  /* 0x000000a490057224 */ /* 0x004fc400078e02ff */
[-C--:B------:R-:W-:Y:S02]  /*48f0*/  IMAD R12, R145, R164.reuse, RZ ;  /* 0x000000a4910c7224 */ /* 0x080fe400078e02ff */
[----:B-1----:R-:W-:Y:S02]  /*4900*/  IMAD R152, R152, UR14, R5 ;  /* 0x0000000e98987c24 */ /* 0x002fe4000f8e0205 */
[-C--:B------:R-:W-:Y:S02]  /*4910*/  IMAD R5, R146, R164.reuse, RZ ;  /* 0x000000a492057224 */ /* 0x080fe400078e02ff */
[----:B------:R-:W-:Y:S02]  /*4920*/  IMAD R4, R147, R164, RZ ;  /* 0x000000a493047224 */ /* 0x000fe400078e02ff */
[----:B------:R-:W-:Y:S02]  /*4930*/  IMAD R153, R153, UR14, R12 ;  /* 0x0000000e99997c24 */ /* 0x000fe4000f8e020c */
[----:B------:R-:W-:-:S02]  /*4940*/  IMAD R154, R154, UR14, R5 ;  /* 0x0000000e9a9a7c24 */ /* 0x000fc4000f8e0205 */
[----:B------:R-:W-:Y:S02]  /*4950*/  IMAD R155, R155, UR14, R4 ;  /* 0x0000000e9b9b7c24 */ /* 0x000fe4000f8e0204 */
[-C--:B----4-:R-:W-:Y:S02]  /*4960*/  IMAD R13, R140, R164.reuse, RZ ;  /* 0x000000a48c0d7224 */ /* 0x090fe400078e02ff */
[-C--:B------:R-:W-:Y:S01]  /*4970*/  IMAD R12, R141, R164.reuse, RZ ;  /* 0x000000a48d0c7224 */ /* 0x080fe200078e02ff */
[----:B------:R-:W-:Y:S01]  /*4980*/  @P2 STG.E.128 [R166.64], R152 ;  /* 0x00000098a6002986 */ /* 0x000fe2000c101d0c */
[-C--:B------:R-:W-:Y:S01]  /*4990*/  IMAD R5, R142, R164.reuse, RZ ;  /* 0x000000a48e057224 */ /* 0x080fe200078e02ff */
[----:B------:R-:W-:Y:S01]  /*49a0*/  IADD3 R16, P2, R166, c[0x0][0x220], RZ ;  /* 0x00008800a6107a10 */ /* 0x000fe20007f5e0ff */
[----:B------:R-:W-:Y:S02]  /*49b0*/  IMAD R4, R143, R164, RZ ;  /* 0x000000a48f047224 */ /* 0x000fe400078e02ff */
[----:B------:R-:W-:Y:S01]  /*49c0*/  IMAD R148, R148, UR14, R13 ;  /* 0x0000000e94947c24 */ /* 0x000fe2000f8e020d */
[----:B------:R-:W-:Y:S01]  /*49d0*/  IADD3.X R17, R167, c[0x0][0x224], RZ, P2, !PT ;  /* 0x00008900a7117a10 */ /* 0x000fe200017fe4ff */
[----:B------:R-:W-:Y:S01]  /*49e0*/  IMAD R149, R149, UR14, R12 ;  /* 0x0000000e95957c24 */ /* 0x000fe2000f8e020c */
[----:B------:R-:W-:Y:S01]  /*49f0*/  ISETP.LT.AND P2, PT, R165, c[0x0][0x160], P4 ;  /* 0x00005800a5007a0c */ /* 0x000fe20002741270 */
[----:B------:R-:W-:-:S02]  /*4a00*/  IMAD R150, R150, UR14, R5 ;  /* 0x0000000e96967c24 */ /* 0x000fc4000f8e0205 */
[----:B------:R-:W-:Y:S02]  /*4a10*/  IMAD R151, R151, UR14, R4 ;  /* 0x0000000e97977c24 */ /* 0x000fe4000f8e0204 */
[-C--:B-----5:R-:W-:Y:S02]  /*4a20*/  IMAD R5, R138, R164.reuse, RZ ;  /* 0x000000a48a057224 */ /* 0x0a0fe400078e02ff */
[-C--:B------:R-:W-:Y:S01]  /*4a30*/  IMAD R4, R139, R164.reuse, RZ ;  /* 0x000000a48b047224 */ /* 0x080fe200078e02ff */
[----:B------:R1:W-:Y:S01]  /*4a40*/  @P5 STG.E.128 [R20.64+0x100], R148 ;  /* 0x0001009414005986 */ /* 0x0003e2000c101d0c */
[----:B------:R-:W-:Y:S01]  /*4a50*/  ISETP.LT.AND P5, PT, R165, c[0x0][0x160], P3 ;  /* 0x00005800a5007a0c */ /* 0x000fe20001fa1270 */
[-C--:B------:R-:W-:Y:S02]  /*4a60*/  IMAD R13, R136, R164.reuse, RZ ;  /* 0x000000a4880d7224 */ /* 0x080fe400078e02ff */
[----:B------:R-:W-:Y:S02]  /*4a70*/  IMAD R12, R137, R164, RZ ;  /* 0x000000a4890c7224 */ /* 0x000fe400078e02ff */
[----:B------:R-:W-:-:S02]  /*4a80*/  IMAD R162, R162, UR14, R5 ;  /* 0x0000000ea2a27c24 */ /* 0x000fc4000f8e0205 */
[----:B------:R-:W-:Y:S02]  /*4a90*/  IMAD R163, R163, UR14, R4 ;  /* 0x0000000ea3a37c24 */ /* 0x000fe4000f8e0204 */
[----:B------:R-:W-:Y:S02]  /*4aa0*/  IMAD R160, R160, UR14, R13 ;  /* 0x0000000ea0a07c24 */ /* 0x000fe4000f8e020d */
[----:B------:R-:W-:Y:S02]  /*4ab0*/  IMAD R161, R161, UR14, R12 ;  /* 0x0000000ea1a17c24 */ /* 0x000fe4000f8e020c */
[-C--:B---3--:R-:W-:Y:S02]  /*4ac0*/  IMAD R5, R10, R164.reuse, RZ ;  /* 0x000000a40a057224 */ /* 0x088fe400078e02ff */
[-C--:B------:R-:W-:Y:S01]  /*4ad0*/  IMAD R4, R11, R164.reuse, RZ ;  /* 0x000000a40b047224 */ /* 0x080fe200078e02ff */
[----:B------:R-:W-:Y:S01]  /*4ae0*/  @P5 STG.E.128 [R16.64], R160 ;  /* 0x000000a010005986 */ /* 0x000fe2000c101d0c */
[-C--:B------:R-:W-:Y:S01]  /*4af0*/  IMAD R13, R8, R164.reuse, RZ ;  /* 0x000000a4080d7224 */ /* 0x080fe200078e02ff */
[----:B------:R-:W-:Y:S01]  /*4b00*/  ISETP.LT.AND P5, PT, R28, c[0x0][0x160], P1 ;  /* 0x000058001c007a0c */ /* 0x000fe20000fa1270 */
[----:B------:R-:W-:-:S02]  /*4b10*/  IMAD R12, R9, R164, RZ ;  /* 0x000000a4090c7224 */ /* 0x000fc400078e02ff */
[----:B------:R-:W-:Y:S01]  /*4b20*/  IMAD R158, R158, UR14, R5 ;  /* 0x0000000e9e9e7c24 */ /* 0x000fe2000f8e0205 */
[----:B------:R-:W-:Y:S01]  /*4b30*/  @P2 MOV R5, R17 ;  /* 0x0000001100052202 */ /* 0x000fe20000000f00 */
[----:B------:R-:W-:Y:S01]  /*4b40*/  IMAD R159, R159, UR14, R4 ;  /* 0x0000000e9f9f7c24 */ /* 0x000fe2000f8e0204 */
[----:B------:R-:W-:Y:S01]  /*4b50*/  @P2 MOV R4, R16 ;  /* 0x0000001000042202 */ /* 0x000fe20000000f00 */
[----:B------:R-:W-:Y:S02]  /*4b60*/  IMAD R156, R156, UR14, R13 ;  /* 0x0000000e9c9c7c24 */ /* 0x000fe4000f8e020d */
[----:B------:R-:W-:-:S05]  /*4b70*/  IMAD R157, R157, UR14, R12 ;  /* 0x0000000e9d9d7c24 */ /* 0x000fca000f8e020c */
[----:B------:R2:W-:Y:S01]  /*4b80*/  @P2 STG.E.128 [R4.64+0x100], R156 ;  /* 0x0001009c04002986 */ /* 0x0005e2000c101d0c */
[----:B------:R-:W-:-:S04]  /*4b90*/  IADD3 R168, P2, R168, UR6, RZ ;  /* 0x00000006a8a87c10 */ /* 0x000fc8000ff5e0ff */
[----:B------:R-:W-:Y:S02]  /*4ba0*/  IADD3.X R169, R169, UR7, RZ, P2, !PT ;  /* 0x00000007a9a97c10 */ /* 0x000fe400097fe4ff */
[----:B-1----:R-:W-:-:S03]  /*4bb0*/  IADD3 R20, P2, R170, UR6, RZ ;  /* 0x00000006aa147c10 */ /* 0x002fc6000ff5e0ff */
[----:B------:R-:W3:Y:S01]  /*4bc0*/  @P5 LDG.E.LTC128B.128 R144, [R168.64] ;  /* 0x0000000ca8905981 */ /* 0x000ee2000c1e1d20 */
[----:B------:R-:W-:Y:S02]  /*4bd0*/  ISETP.LT.AND P5, PT, R28, c[0x0][0x160], P0 ;  /* 0x000058001c007a0c */ /* 0x000fe400007a1270 */
[----:B------:R-:W-:Y:S02]  /*4be0*/  IADD3.X R21, R171, UR7, RZ, P2, !PT ;  /* 0x00000007ab157c10 */ /* 0x000fe400097fe4ff */
[----:B------:R-:W-:-:S09]  /*4bf0*/  IADD3 R12, P2, R170, UR9, RZ ;  /* 0x00000009aa0c7c10 */ /* 0x000fd2000ff5e0ff */
[----:B--2---:R-:W-:Y:S02]  /*4c00*/  @P5 MOV R4, R168 ;  /* 0x000000a800045202 */ /* 0x004fe40000000f00 */
[----:B------:R-:W-:-:S05]  /*4c10*/  @P5 MOV R5, R169 ;  /* 0x000000a900055202 */ /* 0x000fca0000000f00 */
[----:B------:R3:W2:Y:S01]  /*4c20*/  @P5 LDG.E.LTC128B.128 R140, [R4.64+0x100] ;  /* 0x0001000c048c5981 */ /* 0x0006a2000c1e1d20 */
[----:B------:R-:W-:Y:S02]  /*4c30*/  ISETP.LT.AND P5, PT, R29, c[0x0][0x160], P1 ;  /* 0x000058001d007a0c */ /* 0x000fe40000fa1270 */
[----:B------:R-:W-:Y:S02]  /*4c40*/  IADD3.X R13, R171, UR8, RZ, P2, !PT ;  /* 0x00000008ab0d7c10 */ /* 0x000fe400097fe4ff */
[----:B------:R-:W-:-:S09]  /*4c50*/  ISETP.LT.AND P2, PT, R29, c[0x0][0x160], P0 ;  /* 0x000058001d007a0c */ /* 0x000fd20000741270 */
[----:B------:R-:W4:Y:S04]  /*4c60*/  @P5 LDG.E.LTC128B.128 R136, [R20.64] ;  /* 0x0000000c14885981 */ /* 0x000f28000c1e1d20 */
[----:B------:R1:W5:Y:S04]  /*4c70*/  @P2 LDG.E.LTC128B.128 R8, [R12.64] ;  /* 0x0000000c0c082981 */ /* 0x000368000c1e1d20 */
[----:B------:R-:W-:Y:S01]  /*4c80*/  BAR.SYNC.DEFER_BLOCKING 0x0 ;  /* 0x0000000000007b1d */ /* 0x000fe20000010000 */
[----:B------:R-:W-:Y:S01]  /*4c90*/  ISETP.LT.AND P2, PT, R28, c[0x0][0x160], P3 ;  /* 0x000058001c007a0c */ /* 0x000fe20001f41270 */
[----:B------:R-:W-:Y:S01]  /*4ca0*/  UIADD3 UR4, UP0, UR4, 0x100, URZ ;  /* 0x0000010004047890 */ /* 0x000fe2000ff1e03f */
[----:B------:R-:W-:-:S02]  /*4cb0*/  IADD3 R24, P5, R166, c[0x0][0x238], RZ ;  /* 0x00008e00a6187a10 */ /* 0x000fc40007fbe0ff */
[----:B------:R-:W-:Y:S01]  /*4cc0*/  IADD3 R32, R3, 0x10, RZ ;  /* 0x0000001003207810 */ /* 0x000fe20007ffe0ff */
[----:B------:R-:W-:Y:S01]  /*4cd0*/  UIADD3.X UR5, URZ, UR5, URZ, UP0, !UPT ;  /* 0x000000053f057290 */ /* 0x000fe200087fe43f */
[----:B------:R-:W-:Y:S02]  /*4ce0*/  IADD3.X R25, R167, c[0x0][0x23c], RZ, P5, !PT ;  /* 0x00008f00a7197a10 */ /* 0x000fe40002ffe4ff */
[----:B------:R-:W-:Y:S01]  /*4cf0*/  ISETP.LT.AND P5, PT, R28, c[0x0][0x160], P4 ;  /* 0x000058001c007a0c */ /* 0x000fe200027a1270 */
[----:B------:R1:W-:Y:S04]  /*4d00*/  STS.64 [R0.X8], R6 ;  /* 0x0000000600007388 */ /* 0x0003e80000008a00 */
[----:B------:R-:W-:Y:S04]  /*4d10*/  STS.64 [R0.X8+0x20], R14 ;  /* 0x0000200e00007388 */ /* 0x000fe80000008a00 */
[----:B------:R1:W-:Y:S04]  /*4d20*/  STS.64 [R0.X8+0x40], R18 ;  /* 0x0000401200007388 */ /* 0x0003e80000008a00 */
[----:B------:R-:W-:Y:S04]  /*4d30*/  STS.64 [R0.X8+0x60], R22 ;  /* 0x0000601600007388 */ /* 0x000fe80000008a00 */
[----:B------:R-:W-:Y:S04]  /*4d40*/  STS.64 [R0.X8+0x80], R26 ;  /* 0x0000801a00007388 */ /* 0x000fe80000008a00 */
[----:B------:R-:W-:Y:S04]  /*4d50*/  STS.64 [R0.X8+0xa0], R30 ;  /* 0x0000a01e00007388 */ /* 0x000fe80000008a00 */
[----:B------:R-:W-:Y:S04]  /*4d60*/  STS.64 [R0.X8+0xc0], R34 ;  /* 0x0000c02200007388 */ /* 0x000fe80000008a00 */
[----:B------:R-:W-:Y:S04]  /*4d70*/  STS.64 [R0.X8+0xe0], R38 ;  /* 0x0000e02600007388 */ /* 0x000fe80000008a00 */
[----:B------:R-:W-:Y:S06]  /*4d80*/  BAR.SYNC.DEFER_BLOCKING 0x0 ;  /* 0x0000000000007b1d */ /* 0x000fec0000010000 */
[----:B------:R-:W3:Y:S04]  /*4d90*/  LDS.128 R156, [R2] ;  /* 0x00000000029c7984 */ /* 0x000ee80000000c00 */
[----:B------:R-:W2:Y:S04]  /*4da0*/  LDS.128 R152, [R2+0x100] ;  /* 0x0001000002987984 */ /* 0x000ea80000000c00 */
[----:B------:R-:W2:Y:S04]  /*4db0*/  LDS.128 R148, [R2+0x440] ;  /* 0x0004400002947984 */ /* 0x000ea80000000c00 */
[----:B-1----:R-:W1:Y:S01]  /*4dc0*/  LDS.128 R12, [R2+0x540] ;  /* 0x00054000020c7984 */ /* 0x002e620000000c00 */
[----:B------:R-:W-:Y:S01]  /*4dd0*/  IADD3 R33, R3, 0x12, RZ ;  /* 0x0000001203217810 */ /* 0x000fe20007ffe0ff */
[----:B---3--:R-:W-:-:S02]  /*4de0*/  IMAD R5, R144, R164, RZ ;  /* 0x000000a490057224 */ /* 0x008fc400078e02ff */
[-C--:B------:R-:W-:Y:S02]  /*4df0*/  IMAD R6, R145, R164.reuse, RZ ;  /* 0x000000a491067224 */ /* 0x080fe400078e02ff */
[-C--:B------:R-:W-:Y:S02]  /*4e00*/  IMAD R7, R146, R164.reuse, RZ ;  /* 0x000000a492077224 */ /* 0x080fe400078e02ff */
[----:B------:R-:W-:Y:S02]  /*4e10*/  IMAD R18, R147, R164, RZ ;  /* 0x000000a493127224 */ /* 0x000fe400078e02ff */
[----:B------:R-:W-:Y:S02]  /*4e20*/  IMAD R4, R156, UR14, R5 ;  /* 0x0000000e9c047c24 */ /* 0x000fe4000f8e0205 */
[----:B------:R-:W-:Y:S02]  /*4e30*/  IMAD R5, R157, UR14, R6 ;  /* 0x0000000e9d057c24 */ /* 0x000fe4000f8e0206 */
[----:B------:R-:W-:-:S02]  /*4e40*/  IMAD R6, R158, UR14, R7 ;  /* 0x0000000e9e067c24 */ /* 0x000fc4000f8e0207 */
[----:B------:R-:W-:-:S05]  /*4e50*/  IMAD R7, R159, UR14, R18 ;  /* 0x0000000e9f077c24 */ /* 0x000fca000f8e0212 */
[----:B------:R4:W-:Y:S01]  /*4e60*/  @P2 STG.E.128 [R24.64], R4 ;  /* 0x0000000418002986 */ /* 0x0009e2000c101d0c */
[----:B------:R-:W-:-:S04]  /*4e70*/  IADD3 R30, P2, R166, UR4, RZ ;  /* 0x00000004a61e7c10 */ /* 0x000fc8000ff5e0ff */
[----:B------:R-:W-:Y:S02]  /*4e80*/  IADD3.X R31, R167, UR5, RZ, P2, !PT ;  /* 0x00000005a71f7c10 */ /* 0x000fe400097fe4ff */
[----:B------:R-:W-:Y:S01]  /*4e90*/  IADD3 R26, P2, R16, c[0x0][0x238], RZ ;  /* 0x00008e00101a7a10 */ /* 0x000fe20007f5e0ff */
[----:B--2---:R-:W-:-:S03]  /*4ea0*/  IMAD R19, R140, R164, RZ ;  /* 0x000000a48c137224 */ /* 0x004fc600078e02ff */
[----:B------:R-:W-:Y:S01]  /*4eb0*/  IADD3.X R27, R17, c[0x0][0x23c], RZ, P2, !PT ;  /* 0x00008f00111b7a10 */ /* 0x000fe200017fe4ff */
[-C--:B------:R-:W-:Y:S01]  /*4ec0*/  IMAD R22, R141, R164.reuse, RZ ;  /* 0x000000a48d167224 */ /* 0x080fe200078e02ff */
[----:B------:R-:W-:Y:S01]  /*4ed0*/  ISETP.LT.AND P2, PT, R29, c[0x0][0x160], P4 ;  /* 0x000058001d007a0c */ /* 0x000fe20002741270 */
[----:B------:R-:W-:Y:S02]  /*4ee0*/  IMAD R152, R152, UR14, R19 ;  /* 0x0000000e98987c24 */ /* 0x000fe4000f8e0213 */
[-C--:B------:R-:W-:Y:S02]  /*4ef0*/  IMAD R19, R142, R164.reuse, RZ ;  /* 0x000000a48e137224 */ /* 0x080fe400078e02ff */
[----:B------:R-:W-:Y:S02]  /*4f00*/  IMAD R18, R143, R164, RZ ;  /* 0x000000a48f127224 */ /* 0x000fe400078e02ff */
[----:B------:R-:W-:Y:S02]  /*4f10*/  IMAD R153, R153, UR14, R22 ;  /* 0x0000000e99997c24 */ /* 0x000fe4000f8e0216 */
[----:B------:R-:W-:-:S02]  /*4f20*/  IMAD R154, R154, UR14, R19 ;  /* 0x0000000e9a9a7c24 */ /* 0x000fc4000f8e0213 */
[----:B------:R-:W-:-:S05]  /*4f30*/  IMAD R155, R155, UR14, R18 ;  /* 0x0000000e9b9b7c24 */ /* 0x000fca000f8e0212 */
[----:B------:R2:W-:Y:S01]  /*4f40*/  @P5 STG.E.128 [R30.64], R152 ;  /* 0x000000981e005986 */ /* 0x0005e2000c101d0c */
[----:B------:R-:W-:Y:S01]  /*4f50*/  ISETP.LT.AND P5, PT, R29, c[0x0][0x160], P3 ;  /* 0x000058001d007a0c */ /* 0x000fe20001fa1270 */
[-C--:B----4-:R-:W-:Y:S02]  /*4f60*/  IMAD R5, R136, R164.reuse, RZ ;  /* 0x000000a488057224 */ /* 0x090fe400078e02ff */
[-C--:B------:R-:W-:Y:S02]  /*4f70*/  IMAD R4, R137, R164.reuse, RZ ;  /* 0x000000a489047224 */ /* 0x080fe400078e02ff */
[----:B------:R-:W-:Y:S02]  /*4f80*/  IMAD R148, R148, UR14, R5 ;  /* 0x0000000e94947c24 */ /* 0x000fe4000f8e0205 */
[----:B------:R-:W-:Y:S02]  /*4f90*/  IMAD R149, R149, UR14, R4 ;  /* 0x0000000e95957c24 */ /* 0x000fe4000f8e0204 */
[----:B------:R-:W-:-:S02]  /*4fa0*/  IMAD R5, R138, R164, RZ ;  /* 0x000000a48a057224 */ /* 0x000fc400078e02ff */
[-C--:B------:R-:W-:Y:S02]  /*4fb0*/  IMAD R4, R139, R164.reuse, RZ ;  /* 0x000000a48b047224 */ /* 0x080fe400078e02ff */
[----:B------:R-:W-:Y:S02]  /*4fc0*/  IMAD R150, R150, UR14, R5 ;  /* 0x0000000e96967c24 */ /* 0x000fe4000f8e0205 */
[----:B------:R-:W-:Y:S02]  /*4fd0*/  IMAD R151, R151, UR14, R4 ;  /* 0x0000000e97977c24 */ /* 0x000fe4000f8e0204 */
[-C--:B-----5:R-:W-:Y:S02]  /*4fe0*/  IMAD R5, R8, R164.reuse, RZ ;  /* 0x000000a408057224 */ /* 0x0a0fe400078e02ff */
[----:B------:R-:W-:Y:S01]  /*4ff0*/  IMAD R6, R9, R164, RZ ;  /* 0x000000a409067224 */ /* 0x000fe200078e02ff */
[----:B------:R-:W-:Y:S01]  /*5000*/  @P5 STG.E.128 [R26.64], R148 ;  /* 0x000000941a005986 */ /* 0x000fe2000c101d0c */
[----:B------:R-:W-:Y:S01]  /*5010*/  IADD3 R16, P5, R16, UR4, RZ ;  /* 0x0000000410107c10 */ /* 0x000fe2000ffbe0ff */
[----:B-1----:R-:W-:-:S02]  /*5020*/  IMAD R12, R12, UR14, R5 ;  /* 0x0000000e0c0c7c24 */ /* 0x002fc4000f8e0205 */
[-C--:B------:R-:W-:Y:S01]  /*5030*/  IMAD R5, R10, R164.reuse, RZ ;  /* 0x000000a40a057224 */ /* 0x080fe200078e02ff */
[----:B------:R-:W-:Y:S01]  /*5040*/  IADD3.X R17, R17, UR5, RZ, P5, !PT ;  /* 0x0000000511117c10 */ /* 0x000fe2000affe4ff */
[----:B------:R-:W-:Y:S01]  /*5050*/  IMAD R4, R11, R164, RZ ;  /* 0x000000a40b047224 */ /* 0x000fe200078e02ff */
[----:B------:R-:W-:Y:S01]  /*5060*/  IADD3 R28, P5, R168, UR6, RZ ;  /* 0x00000006a81c7c10 */ /* 0x000fe2000ffbe0ff */
[----:B------:R-:W-:Y:S02]  /*5070*/  IMAD R13, R13, UR14, R6 ;  /* 0x0000000e0d0d7c24 */ /* 0x000fe4000f8e0206 */
[----:B------:R-:W-:Y:S01]  /*5080*/  IMAD R14, R14, UR14, R5 ;  /* 0x0000000e0e0e7c24 */ /* 0x000fe2000f8e0205 */
[----:B------:R-:W-:Y:S01]  /*5090*/  IADD3.X R29, R169, UR7, RZ, P5, !PT ;  /* 0x00000007a91d7c10 */ /* 0x000fe2000affe4ff */
[----:B------:R-:W-:Y:S01]  /*50a0*/  IMAD R15, R15, UR14, R4 ;  /* 0x0000000e0f0f7c24 */ /* 0x000fe2000f8e0204 */
[----:B------:R-:W-:-:S04]  /*50b0*/  ISETP.LT.AND P5, PT, R32, c[0x0][0x160], P1 ;  /* 0x0000580020007a0c */ /* 0x000fc80000fa1270 */
[----:B------:R1:W-:Y:S01]  /*50c0*/  @P2 STG.E.128 [R16.64], R12 ;  /* 0x0000000c10002986 */ /* 0x0003e2000c101d0c */
[----:B------:R-:W-:-:S04]  /*50d0*/  IADD3 R6, P2, R168, UR9, RZ ;  /* 0x00000009a8067c10 */ /* 0x000fc8000ff5e0ff */
[----:B------:R-:W-:Y:S02]  /*50e0*/  IADD3.X R7, R169, UR8, RZ, P2, !PT ;  /* 0x00000008a9077c10 */ /* 0x000fe400097fe4ff */
[----:B--2---:R-:W-:Y:S02]  /*50f0*/  IADD3 R30, P2, R20, UR6, RZ ;  /* 0x00000006141e7c10 */ /* 0x004fe4000ff5e0ff */
[----:B------:R-:W1:Y:S02]  /*5100*/  @P5 LDG.E.LTC128B.128 R144, [R28.64] ;  /* 0x0000000c1c905981 */ /* 0x000e64000c1e1d20 */
[----:B------:R-:W-:Y:S02]  /*5110*/  IADD3.X R31, R21, UR7, RZ, P2, !PT ;  /* 0x00000007151f7c10 */ /* 0x000fe400097fe4ff */
[----:B------:R-:W-:Y:S02]  /*5120*/  ISETP.LT.AND P2, PT, R32, c[0x0][0x160], P0 ;  /* 0x0000580020007a0c */ /* 0x000fe40000741270 */
[----:B------:R-:W-:-:S11]  /*5130*/  ISETP.LT.AND P5, PT, R33, c[0x0][0x160], P1 ;  /* 0x0000580021007a0c */ /* 0x000fd60000fa1270 */
[----:B------:R2:W3:Y:S01]  /*5140*/  @P2 LDG.E.LTC128B.128 R140, [R6.64] ;  /* 0x0000000c068c2981 */ /* 0x0004e2000c1e1d20 */
[----:B------:R-:W-:-:S03]  /*5150*/  IADD3 R4, P2, R20, UR9, RZ ;  /* 0x0000000914047c10 */ /* 0x000fc6000ff5e0ff */
[----:B------:R-:W4:Y:S01]  /*5160*/  @P5 LDG.E.LTC128B.128 R136, [R30.64] ;  /* 0x0000000c1e885981 */ /* 0x000f22000c1e1d20 */
[----:B------:R-:W-:Y:S02]  /*5170*/  IADD3.X R5, R21, UR8, RZ, P2, !PT ;  /* 0x0000000815057c10 */ /* 0x000fe400097fe4ff */
[----:B------:R-:W-:-:S13]  /*5180*/  ISETP.LT.AND P2, PT, R33, c[0x0][0x160], P0 ;  /* 0x0000580021007a0c */ /* 0x000fda0000741270 */
[----:B------:R2:W5:Y:S04]  /*5190*/  @P2 LDG.E.LTC128B.128 R8, [R4.64] ;  /* 0x0000000c04082981 */ /* 0x000568000c1e1d20 */
[----:B------:R-:W-:Y:S06]  /*51a0*/  BAR.SYNC.DEFER_BLOCKING 0x0 ;  /* 0x0000000000007b1d */ /* 0x000fec0000010000 */
[----:B------:R-:W-:Y:S04]  /*51b0*/  STS.64 [R0.X8], R68 ;  /* 0x0000004400007388 */ /* 0x000fe80000008a00 */
[----:B------:R-:W-:Y:S04]  /*51c0*/  STS.64 [R0.X8+0x20], R64 ;  /* 0x0000204000007388 */ /* 0x000fe80000008a00 */
[----:B------:R-:W-:Y:S04]  /*51d0*/  STS.64 [R0.X8+0x40], R60 ;  /* 0x0000403c00007388 */ /* 0x000fe80000008a00 */
[----:B------:R-:W-:Y:S04]  /*51e0*/  STS.64 [R0.X8+0x60], R56 ;  /* 0x0000603800007388 */ /* 0x000fe80000008a00 */
[----:B------:R-:W-:Y:S04]  /*51f0*/  STS.64 [R0.X8+0x80], R52 ;  /* 0x0000803400007388 */ /* 0x000fe80000008a00 */
[----:B------:R-:W-:Y:S04]  /*5200*/  STS.64 [R0.X8+0xa0], R48 ;  /* 0x0000a03000007388 */ /* 0x000fe80000008a00 */
[----:B------:R-:W-:Y:S04]  /*5210*/  STS.64 [R0.X8+0xc0], R44 ;  /* 0x0000c02c00007388 */ /* 0x000fe80000008a00 */
[----:B------:R-:W-:Y:S04]  /*5220*/  STS.64 [R0.X8+0xe0], R40 ;  /* 0x0000e02800007388 */ /* 0x000fe80000008a00 */
[----:B------:R-:W-:Y:S06]  /*5230*/  BAR.SYNC.DEFER_BLOCKING 0x0 ;  /* 0x0000000000007b1d */ /* 0x000fec0000010000 */
[----:B--2---:R-:W2:Y:S04]  /*5240*/  LDS.128 R4, [R2] ;  /* 0x0000000002047984 */ /* 0x004ea80000000c00 */
[----:B------:R-:W1:Y:S04]  /*5250*/  LDS.128 R20, [R2+0x100] ;  /* 0x0001000002147984 */ /* 0x000e680000000c00 */
[----:B------:R-:W1:Y:S01]  /*5260*/  LDS.128 R16, [R2+0x440] ;  /* 0x0004400002107984 */ /* 0x000e620000000c00 */
[----:B------:R-:W-:-:S02]  /*5270*/  ISETP.LT.AND P2, PT, R32, c[0x0][0x160], P3 ;  /* 0x0000580020007a0c */ /* 0x000fc40001f41270 */
[----:B------:R-:W-:Y:S01]  /*5280*/  IADD3 R34, P5, R24, c[0x0][0x238], RZ ;  /* 0x00008e0018227a10 */ /* 0x000fe20007fbe0ff */
[----:B-1----:R-:W-:-:S04]  /*5290*/  IMAD R13, R144, R164, RZ ;  /* 0x000000a4900d7224 */ /* 0x002fc800078e02ff */
[----:B--2---:R-:W-:Y:S02]  /*52a0*/  IMAD R4, R4, UR14, R13 ;  /* 0x0000000e04047c24 */ /* 0x004fe4000f8e020d */
[----:B------:R-:W1:Y:S01]  /*52b0*/  LDS.128 R12, [R2+0x540] ;  /* 0x00054000020c7984 */ /* 0x000e620000000c00 */
[-C--:B------:R-:W-:Y:S02]  /*52c0*/  IMAD R35, R146, R164.reuse, RZ ;  /* 0x000000a492237224 */ /* 0x080fe400078e02ff */
[-C--:B------:R-:W-:Y:S02]  /*52d0*/  IMAD R38, R145, R164.reuse, RZ ;  /* 0x000000a491267224 */ /* 0x080fe400078e02ff */
[----:B------:R-:W-:Y:S02]  /*52e0*/  IMAD R36, R147, R164, RZ ;  /* 0x000000a493247224 */ /* 0x000fe400078e02ff */
[----:B------:R-:W-:Y:S01]  /*52f0*/  IMAD R6, R6, UR14, R35 ;  /* 0x0000000e06067c24 */ /* 0x000fe2000f8e0223 */
[----:B------:R-:W-:Y:S01]  /*5300*/  IADD3.X R35, R25, c[0x0][0x23c], RZ, P5, !PT ;  /* 0x00008f0019237a10 */ /* 0x000fe20002ffe4ff */
[----:B------:R-:W-:-:S02]  /*5310*/  IMAD R5, R5, UR14, R38 ;  /* 0x0000000e05057c24 */ /* 0x000fc4000f8e0226 */
[----:B------:R-:W-:Y:S01]  /*5320*/  IMAD R7, R7, UR14, R36 ;  /* 0x0000000e07077c24 */ /* 0x000fe2000f8e0224 */
[----:B------:R-:W-:Y:S01]  /*5330*/  ISETP.LT.AND P5, PT, R32, c[0x0][0x160], P4 ;  /* 0x0000580020007a0c */ /* 0x000fe200027a1270 */
[----:B---3--:R-:W-:-:S03]  /*5340*/  IMAD R37, R140, R164, RZ ;  /* 0x000000a48c257224 */ /* 0x008fc600078e02ff */
[----:B------:R2:W-:Y:S01]  /*5350*/  @P2 STG.E.128 [R34.64], R4 ;  /* 0x0000000422002986 */ /* 0x0005e2000c101d0c */
[----:B------:R-:W-:Y:S01]  /*5360*/  IMAD R20, R20, UR14, R37 ;  /* 0x0000000e14147c24 */ /* 0x000fe2000f8e0225 */
[----:B------:R-:W-:Y:S01]  /*5370*/  IADD3 R38, P2, R24, UR4, RZ ;  /* 0x0000000418267c10 */ /* 0x000fe2000ff5e0ff */
[-C--:B------:R-:W-:Y:S02]  /*5380*/  IMAD R32, R141, R164.reuse, RZ ;  /* 0x000000a48d207224 */ /* 0x080fe400078e02ff */
[-C--:B------:R-:W-:Y:S02]  /*5390*/  IMAD R37, R142, R164.reuse, RZ ;  /* 0x000000a48e257224 */ /* 0x080fe400078e02ff */
[----:B------:R-:W-:Y:S01]  /*53a0*/  IMAD R24, R143, R164, RZ ;  /* 0x000000a48f187224 */ /* 0x000fe200078e02ff */
[----:B------:R-:W-:Y:S01]  /*53b0*/  IADD3.X R39, R25, UR5, RZ, P2, !PT ;  /* 0x0000000519277c10 */ /* 0x000fe200097fe4ff */
[----:B------:R-:W-:Y:S02]  /*53c0*/  IMAD R21, R21, UR14, R32 ;  /* 0x0000000e15157c24 */ /* 0x000fe4000f8e0220 */
[----:B------:R-:W-:-:S02]  /*53d0*/  IMAD R22, R22, UR14, R37 ;  /* 0x0000000e16167c24 */ /* 0x000fc4000f8e0225 */
[----:B------:R-:W-:Y:S01]  /*53e0*/  IMAD R23, R23, UR14, R24 ;  /* 0x0000000e17177c24 */ /* 0x000fe2000f8e0218 */
[----:B------:R-:W-:Y:S01]  /*53f0*/  ISETP.LT.AND P2, PT, R33, c[0x0][0x160], P3 ;  /* 0x0000580021007a0c */ /* 0x000fe20001f41270 */
[----:B----4-:R-:W-:-:S03]  /*5400*/  IMAD R25, R136, R164, RZ ;  /* 0x000000a488197224 */ /* 0x010fc600078e02ff */
[----:B------:R3:W-:Y:S01]  /*5410*/  @P5 STG.E.128 [R38.64], R20 ;  /* 0x0000001426005986 */ /* 0x0007e2000c101d0c */
[----:B------:R-:W-:Y:S01]  /*5420*/  IADD3 R36, P5, R26, c[0x0][0x238], RZ ;  /* 0x00008e001a247a10 */ /* 0x000fe20007fbe0ff */
[----:B------:R-:W-:-:S03]  /*5430*/  IMAD R16, R16, UR14, R25 ;  /* 0x0000000e10107c24 */ /* 0x000fc6000f8e0219 */
[----:B------:R-:W-:Y:S01]  /*5440*/  IADD3.X R37, R27, c[0x0][0x23c], RZ, P5, !PT ;  /* 0x00008f001b257a10 */ /* 0x000fe20002ffe4ff */
[-C--:B--2---:R-:W-:Y:S02]  /*5450*/  IMAD R4, R137, R164.reuse, RZ ;  /* 0x000000a489047224 */ /* 0x084fe400078e02ff */
[-C--:B------:R-:W-:Y:S02]  /*5460*/  IMAD R5, R138, R164.reuse, RZ ;  /* 0x000000a48a057224 */ /* 0x080fe400078e02ff */
[----:B------:R-:W-:Y:S02]  /*5470*/  IMAD R17, R17, UR14, R4 ;  /* 0x0000000e11117c24 */ /* 0x000fe4000f8e0204 */
[-C--:B------:R-:W-:Y:S02]  /*5480*/  IMAD R4, R139, R164.reuse, RZ ;  /* 0x000000a48b047224 */ /* 0x080fe400078e02ff */
[----:B------:R-:W-:Y:S02]  /*5490*/  IMAD R18, R18, UR14, R5 ;  /* 0x0000000e12127c24 */ /* 0x000fe4000f8e0205 */
[----:B------:R-:W-:Y:S01]  /*54a0*/  IMAD R19, R19, UR14, R4 ;  /* 0x0000000e13137c24 */ /* 0x000fe2000f8e0204 */
[----:B------:R-:W-:Y:S01]  /*54b0*/  ISETP.LT.AND P5, PT, R33, c[0x0][0x160], P4 ;  /* 0x0000580021007a0c */ /* 0x000fe200027a1270 */
[----:B-----5:R-:W-:-:S02]  /*54c0*/  IMAD R5, R8, R164, RZ ;  /* 0x000000a408057224 */ /* 0x020fc400078e02ff */
[-C--:B------:R-:W-:Y:S01]  /*54d0*/  IMAD R6, R9, R164.reuse, RZ ;  /* 0x000000a409067224 */ /* 0x080fe200078e02ff */
[----:B------:R-:W-:Y:S01]  /*54e0*/  @P2 STG.E.128 [R36.64], R16 ;  /* 0x0000001024002986 */ /* 0x000fe2000c101d0c */
[----:B-1----:R-:W-:Y:S02]  /*54f0*/  IMAD R12, R12, UR14, R5 ;  /* 0x0000000e0c0c7c24 */ /* 0x002fe4000f8e0205 */
[-C--:B------:R-:W-:Y:S01]  /*5500*/  IMAD R5, R10, R164.reuse, RZ ;  /* 0x000000a40a057224 */ /* 0x080fe200078e02ff */
[----:B---3--:R-:W-:Y:S01]  /*5510*/  IADD3 R20, P2, R26, UR4, RZ ;  /* 0x000000041a147c10 */ /* 0x008fe2000ff5e0ff */
[----:B------:R-:W-:Y:S02]  /*5520*/  IMAD R4, R11, R164, RZ ;  /* 0x000000a40b047224 */ /* 0x000fe400078e02ff */
[----:B------:R-:W-:Y:S01]  /*5530*/  IMAD R13, R13, UR14, R6 ;  /* 0x0000000e0d0d7c24 */ /* 0x000fe2000f8e0206 */
[----:B------:R-:W-:Y:S01]  /*5540*/  IADD3.X R21, R27, UR5, RZ, P2, !PT ;  /* 0x000000051b157c10 */ /* 0x000fe200097fe4ff */
[----:B------:R-:W-:Y:S01]  /*5550*/  IMAD R14, R14, UR14, R5 ;  /* 0x0000000e0e0e7c24 */ /* 0x000fe2000f8e0205 */
[----:B------:R-:W-:Y:S01]  /*5560*/  IADD3 R32, P2, R28, UR6, RZ ;  /* 0x000000061c207c10 */ /* 0x000fe2000ff5e0ff */
[----:B------:R-:W-:Y:S01]  /*5570*/  IMAD R15, R15, UR14, R4 ;  /* 0x0000000e0f0f7c24 */ /* 0x000fe2000f8e0204 */
[----:B------:R-:W-:-:S02]  /*5580*/  IADD3 R26, R3, 0x18, RZ ;  /* 0x00000018031a7810 */ /* 0x000fc40007ffe0ff */
[----:B------:R-:W-:Y:S02]  /*5590*/  IADD3.X R33, R29, UR7, RZ, P2, !PT ;  /* 0x000000071d217c10 */ /* 0x000fe400097fe4ff */
[----:B------:R1:W-:Y:S01]  /*55a0*/  @P5 STG.E.128 [R20.64], R12 ;  /* 0x0000000c14005986 */ /* 0x0003e2000c101d0c */
[----:B------:R-:W-:Y:S02]  /*55b0*/  ISETP.LT.AND P5, PT, R26, c[0x0][0x160], P1 ;  /* 0x000058001a007a0c */ /* 0x000fe40000fa1270 */
[----:B------:R-:W-:-:S04]  /*55c0*/  IADD3 R6, P2, R28, UR9, RZ ;  /* 0x000000091c067c10 */ /* 0x000fc8000ff5e0ff */
[----:B------:R-:W-:Y:S02]  /*55d0*/  IADD3.X R7, R29, UR8, RZ, P2, !PT ;  /* 0x000000081d077c10 */ /* 0x000fe400097fe4ff */
[----:B------:R-:W-:-:S04]  /*55e0*/  IADD3 R28, P2, R30, UR6, RZ ;  /* 0x000000061e1c7c10 */ /* 0x000fc8000ff5e0ff */
[----:B------:R-:W-:Y:S01]  /*55f0*/  IADD3.X R29, R31, UR7, RZ, P2, !PT ;  /* 0x000000071f1d7c10 */ /* 0x000fe200097fe4ff */
[----:B------:R-:W1:Y:S01]  /*5600*/  @P5 LDG.E.LTC128B.128 R144, [R32.64] ;  /* 0x0000000c20905981 */ /* 0x000e62000c1e1d20 */
[----:B------:R-:W-:-:S13]  /*5610*/  ISETP.LT.AND P2, PT, R26, c[0x0][0x160], P0 ;  /* 0x000058001a007a0c */ /* 0x000fda0000741270 */
[----:B------:R2:W3:Y:S01]  /*5620*/  @P2 LDG.E.LTC128B.128 R140, [R6.64] ;  /* 0x0000000c068c2981 */ /* 0x0004e2000c1e1d20 */
[----:B------:R-:W-:Y:S02]  /*5630*/  IADD3 R4, P2, R30, UR9, RZ ;  /* 0x000000091e047c10 */ /* 0x000fe4000ff5e0ff */
[----:B------:R-:W-:-:S04]  /*5640*/  IADD3 R30, R3, 0x1a, RZ ;  /* 0x0000001a031e7810 */ /* 0x000fc80007ffe0ff */
[C---:B------:R-:W-:Y:S02]  /*5650*/  ISETP.LT.AND P5, PT, R30.reuse, c[0x0][0x160], P1 ;  /* 0x000058001e007a0c */ /* 0x040fe40000fa1270 */
[----:B------:R-:W-:Y:S02]  /*5660*/  IADD3.X R5, R31, UR8, RZ, P2, !PT ;  /* 0x000000081f057c10 */ /* 0x000fe400097fe4ff */
[----:B------:R-:W-:-:S09]  /*5670*/  ISETP.LT.AND P2, PT, R30, c[0x0][0x160], P0 ;  /* 0x000058001e007a0c */ /* 0x000fd20000741270 */
[----:B------:R-:W4:Y:S04]  /*5680*/  @P5 LDG.E.LTC128B.128 R136, [R28.64] ;  /* 0x0000000c1c885981 */ /* 0x000f28000c1e1d20 */
        /* <DEDUP_REMOVED lines=27> */
[-C--:B---3--:R-:W-:Y:S02]  /*5840*/  IMAD R27, R140, R164.reuse, RZ ;  /* 0x000000a48c1b7224 */ /* 0x088fe400078e02ff */
[-C--:B------:R-:W-:Y:S01]  /*5850*/  IMAD R38, R141, R164.reuse, RZ ;  /* 0x000000a48d267224 */ /* 0x080fe200078e02ff */
[----:B------:R2:W-:Y:S01]  /*5860*/  @P2 STG.E.128 [R24.64], R4 ;  /* 0x0000000418002986 */ /* 0x0005e2000c101d0c */
[----:B------:R-:W-:Y:S01]  /*5870*/  IMAD R20, R20, UR14, R27 ;  /* 0x0000000e14147c24 */ /* 0x000fe2000f8e021b */
[----:B------:R-:W-:Y:S01]  /*5880*/  IADD3 R34, P2, R34, UR4, RZ ;  /* 0x0000000422227c10 */ /* 0x000fe2000ff5e0ff */
[-C--:B------:R-:W-:Y:S02]  /*5890*/  IMAD R27, R142, R164.reuse, RZ ;  /* 0x000000a48e1b7224 */ /* 0x080fe400078e02ff */
[----:B------:R-:W-:Y:S01]  /*58a0*/  IMAD R26, R143, R164, RZ ;  /* 0x000000a48f1a7224 */ /* 0x000fe200078e02ff */
[----:B------:R-:W-:Y:S01]  /*58b0*/  IADD3.X R35, R35, UR5, RZ, P2, !PT ;  /* 0x0000000523237c10 */ /* 0x000fe200097fe4ff */
[----:B------:R-:W-:-:S02]  /*58c0*/  IMAD R21, R21, UR14, R38 ;  /* 0x0000000e15157c24 */ /* 0x000fc4000f8e0226 */
[----:B------:R-:W-:Y:S02]  /*58d0*/  IMAD R22, R22, UR14, R27 ;  /* 0x0000000e16167c24 */ /* 0x000fe4000f8e021b */
[----:B------:R-:W-:-:S05]  /*58e0*/  IMAD R23, R23, UR14, R26 ;  /* 0x0000000e17177c24 */ /* 0x000fca000f8e021a */
[----:B------:R3:W-:Y:S01]  /*58f0*/  @P5 STG.E.128 [R34.64], R20 ;  /* 0x0000001422005986 */ /* 0x0007e2000c101d0c */
[----:B------:R-:W-:Y:S01]  /*5900*/  ISETP.LT.AND P5, PT, R30, c[0x0][0x160], P3 ;  /* 0x000058001e007a0c */ /* 0x000fe20001fa1270 */
[----:B----4-:R-:W-:Y:S01]  /*5910*/  IMAD R27, R136, R164, RZ ;  /* 0x000000a4881b7224 */ /* 0x010fe200078e02ff */
[----:B------:R-:W-:-:S03]  /*5920*/  IADD3 R26, P2, R36, c[0x0][0x238], RZ ;  /* 0x00008e00241a7a10 */ /* 0x000fc60007f5e0ff */
[----:B------:R-:W-:Y:S01]  /*5930*/  IMAD R16, R16, UR14, R27 ;  /* 0x0000000e10107c24 */ /* 0x000fe2000f8e021b */
[----:B------:R-:W-:Y:S01]  /*5940*/  IADD3.X R27, R37, c[0x0][0x23c], RZ, P2, !PT ;  /* 0x00008f00251b7a10 */ /* 0x000fe200017fe4ff */
[-C--:B--2---:R-:W-:Y:S02]  /*5950*/  IMAD R4, R137, R164.reuse, RZ ;  /* 0x000000a489047224 */ /* 0x084fe400078e02ff */
[-C--:B------:R-:W-:Y:S02]  /*5960*/  IMAD R5, R138, R164.reuse, RZ ;  /* 0x000000a48a057224 */ /* 0x080fe400078e02ff */
[----:B------:R-:W-:Y:S02]  /*5970*/  IMAD R17, R17, UR14, R4 ;  /* 0x0000000e11117c24 */ /* 0x000fe4000f8e0204 */
[----:B------:R-:W-:Y:S02]  /*5980*/  IMAD R4, R139, R164, RZ ;  /* 0x000000a48b047224 */ /* 0x000fe400078e02ff */
[----:B------:R-:W-:-:S02]  /*5990*/  IMAD R18, R18, UR14, R5 ;  /* 0x0000000e12127c24 */ /* 0x000fc4000f8e0205 */
[----:B------:R-:W-:Y:S01]  /*59a0*/  IMAD R19, R19, UR14, R4 ;  /* 0x0000000e13137c24 */ /* 0x000fe2000f8e0204 */
[----:B------:R-:W-:Y:S01]  /*59b0*/  ISETP.LT.AND P2, PT, R30, c[0x0][0x160], P4 ;  /* 0x000058001e007a0c */ /* 0x000fe20002741270 */
[----:B-----5:R-:W-:-:S03]  /*59c0*/  IMAD R5, R8, R164, RZ ;  /* 0x000000a408057224 */ /* 0x020fc600078e02ff */
[----:B------:R-:W-:Y:S01]  /*59d0*/  @P5 STG.E.128 [R26.64], R16 ;  /* 0x000000101a005986 */ /* 0x000fe2000c101d0c */
[----:B---3--:R-:W-:Y:S01]  /*59e0*/  IADD3 R20, P5, R36, UR4, RZ ;  /* 0x0000000424147c10 */ /* 0x008fe2000ffbe0ff */
[----:B-1----:R-:W-:Y:S02]  /*59f0*/  IMAD R12, R12, UR14, R5 ;  /* 0x0000000e0c0c7c24 */ /* 0x002fe4000f8e0205 */
[-C--:B------:R-:W-:Y:S01]  /*5a00*/  IMAD R6, R9, R164.reuse, RZ ;  /* 0x000000a409067224 */ /* 0x080fe200078e02ff */
[----:B------:R-:W-:Y:S01]  /*5a10*/  IADD3.X R21, R37, UR5, RZ, P5, !PT ;  /* 0x0000000525157c10 */ /* 0x000fe2000affe4ff */
[-C--:B------:R-:W-:Y:S02]  /*5a20*/  IMAD R5, R10, R164.reuse, RZ ;  /* 0x000000a40a057224 */ /* 0x080fe400078e02ff */
[----:B------:R-:W-:Y:S01]  /*5a30*/  IMAD R4, R11, R164, RZ ;  /* 0x000000a40b047224 */ /* 0x000fe200078e02ff */
[----:B------:R-:W-:Y:S01]  /*5a40*/  IADD3 R30, P5, R32, UR6, RZ ;  /* 0x00000006201e7c10 */ /* 0x000fe2000ffbe0ff */
[----:B------:R-:W-:Y:S01]  /*5a50*/  IMAD R13, R13, UR14, R6 ;  /* 0x0000000e0d0d7c24 */ /* 0x000fe2000f8e0206 */
[----:B------:R-:W-:Y:S01]  /*5a60*/  IADD3 R34, R3, 0x20, RZ ;  /* 0x0000002003227810 */ /* 0x000fe20007ffe0ff */
[----:B------:R-:W-:-:S02]  /*5a70*/  IMAD R14, R14, UR14, R5 ;  /* 0x0000000e0e0e7c24 */ /* 0x000fc4000f8e0205 */
[----:B------:R-:W-:Y:S01]  /*5a80*/  IMAD R15, R15, UR14, R4 ;  /* 0x0000000e0f0f7c24 */ /* 0x000fe2000f8e0204 */
[----:B------:R-:W-:Y:S02]  /*5a90*/  IADD3.X R31, R33, UR7, RZ, P5, !PT ;  /* 0x00000007211f7c10 */ /* 0x000fe4000affe4ff */
[----:B------:R-:W-:Y:S02]  /*5aa0*/  ISETP.LT.AND P5, PT, R34, c[0x0][0x160], P1 ;  /* 0x0000580022007a0c */ /* 0x000fe40000fa1270 */
[----:B------:R1:W-:Y:S01]  /*5ab0*/  @P2 STG.E.128 [R20.64], R12 ;  /* 0x0000000c14002986 */ /* 0x0003e2000c101d0c */
        /* <DEDUP_REMOVED lines=28> */
[----:B------:R-:W-:-:S04]  /*5c80*/  IADD3 R36, P5, R24, c[0x0][0x238], RZ ;  /* 0x00008e0018247a10 */ /* 0x000fc80007fbe0ff */
[----:B------:R-:W-:Y:S02]  /*5c90*/  IADD3.X R37, R25, c[0x0][0x23c], RZ, P5, !PT ;  /* 0x00008f0019257a10 */ /* 0x000fe40002ffe4ff */
[----:B------:R-:W-:Y:S01]  /*5ca0*/  ISETP.LT.AND P5, PT, R34, c[0x0][0x160], P4 ;  /* 0x0000580022007a0c */ /* 0x000fe200027a1270 */
[----:B-1----:R-:W-:-:S04]  /*5cb0*/  IMAD R13, R144, R164, RZ ;  /* 0x000000a4900d7224 */ /* 0x002fc800078e02ff */
[----:B--2---:R-:W-:Y:S02]  /*5cc0*/  IMAD R4, R4, UR14, R13 ;  /* 0x0000000e04047c24 */ /* 0x004fe4000f8e020d */
[----:B------:R-:W1:Y:S01]  /*5cd0*/  LDS.128 R12, [R2+0x540] ;  /* 0x00054000020c7984 */ /* 0x000e620000000c00 */
[-C--:B------:R-:W-:Y:S02]  /*5ce0*/  IMAD R40, R145, R164.reuse, RZ ;  /* 0x000000a491287224 */ /* 0x080fe400078e02ff */
[-C--:B------:R-:W-:Y:S02]  /*5cf0*/  IMAD R29, R146, R164.reuse, RZ ;  /* 0x000000a4921d7224 */ /* 0x080fe400078e02ff */
[----:B------:R-:W-:Y:S02]  /*5d00*/  IMAD R38, R147, R164, RZ ;  /* 0x000000a493267224 */ /* 0x000fe400078e02ff */
[----:B------:R-:W-:Y:S02]  /*5d10*/  IMAD R5, R5, UR14, R40 ;  /* 0x0000000e05057c24 */ /* 0x000fe4000f8e0228 */
[----:B------:R-:W-:-:S02]  /*5d20*/  IMAD R6, R6, UR14, R29 ;  /* 0x0000000e06067c24 */ /* 0x000fc4000f8e021d */
[----:B------:R-:W-:Y:S02]  /*5d30*/  IMAD R7, R7, UR14, R38 ;  /* 0x0000000e07077c24 */ /* 0x000fe4000f8e0226 */
        /* <DEDUP_REMOVED lines=33> */
[----:B------:R-:W-:-:S02]  /*5f50*/  IMAD R14, R14, UR14, R5 ;  /* 0x0000000e0e0e7c24 */ /* 0x000fc4000f8e0205 */
[----:B------:R-:W-:Y:S01]  /*5f60*/  IMAD R15, R15, UR14, R4 ;  /* 0x0000000e0f0f7c24 */ /* 0x000fe2000f8e0204 */
[----:B------:R-:W-:-:S04]  /*5f70*/  IADD3 R26, R3, 0x28, RZ ;  /* 0x00000028031a7810 */ /* 0x000fc80007ffe0ff */
[----:B------:R1:W-:Y:S01]  /*5f80*/  @P5 STG.E.128 [R20.64], R12 ;  /* 0x0000000c14005986 */ /* 0x0003e2000c101d0c */
[----:B------:R-:W-:Y:S02]  /*5f90*/  ISETP.LT.AND P5, PT, R26, c[0x0][0x160], P1 ;  /* 0x000058001a007a0c */ /* 0x000fe40000fa1270 */
[----:B------:R-:W-:-:S04]  /*5fa0*/  IADD3 R38, P2, R30, UR6, RZ ;  /* 0x000000061e267c10 */ /* 0x000fc8000ff5e0ff */
[----:B------:R-:W-:Y:S02]  /*5fb0*/  IADD3.X R39, R31, UR7, RZ, P2, !PT ;  /* 0x000000071f277c10 */ /* 0x000fe400097fe4ff */
[----:B------:R-:W-:-:S05]  /*5fc0*/  IADD3 R6, P2, R30, UR9, RZ ;  /* 0x000000091e067c10 */ /* 0x000fca000ff5e0ff */
[----:B------:R-:W1:Y:S01]  /*5fd0*/  @P5 LDG.E.LTC128B.128 R144, [R38.64] ;  /* 0x0000000c26905981 */ /* 0x000e62000c1e1d20 */
[----:B------:R-:W-:Y:S02]  /*5fe0*/  IADD3.X R7, R31, UR8, RZ, P2, !PT ;  /* 0x000000081f077c10 */ /* 0x000fe400097fe4ff */
[----:B------:R-:W-:-:S04]  /*5ff0*/  IADD3 R28, P2, R32, UR6, RZ ;  /* 0x00000006201c7c10 */ /* 0x000fc8000ff5e0ff */
[----:B------:R-:W-:Y:S02]  /*6000*/  IADD3.X R29, R33, UR7, RZ, P2, !PT ;  /* 0x00000007211d7c10 */ /* 0x000fe400097fe4ff */
[----:B------:R-:W-:Y:S02]  /*6010*/  ISETP.LT.AND P2, PT, R26, c[0x0][0x160], P0 ;  /* 0x000058001a007a0c */ /* 0x000fe40000741270 */
[----:B------:R-:W-:-:S04]  /*6020*/  IADD3 R30, R3, 0x2a, RZ ;  /* 0x0000002a031e7810 */ /* 0x000fc80007ffe0ff */
[----:B------:R-:W-:-:S07]  /*6030*/  ISETP.LT.AND P5, PT, R30, c[0x0][0x160], P1 ;  /* 0x000058001e007a0c */ /* 0x000fce0000fa1270 */
[----:B------:R2:W3:Y:S01]  /*6040*/  @P2 LDG.E.LTC128B.128 R140, [R6.64] ;  /* 0x0000000c068c2981 */ /* 0x0004e2000c1e1d20 */
[----:B------:R-:W-:-:S04]  /*6050*/  IADD3 R4, P2, R32, UR9, RZ ;  /* 0x0000000920047c10 */ /* 0x000fc8000ff5e0ff */
[----:B------:R-:W-:Y:S01]  /*6060*/  IADD3.X R5, R33, UR8, RZ, P2, !PT ;  /* 0x0000000821057c10 */ /* 0x000fe200097fe4ff */
[----:B------:R-:W4:Y:S01]  /*6070*/  @P5 LDG.E.LTC128B.128 R136, [R28.64] ;  /* 0x0000000c1c885981 */ /* 0x000f22000c1e1d20 */
        /* <DEDUP_REMOVED lines=16> */
[----:B------:R-:W-:Y:S02]  /*6180*/  IADD3 R24, P5, R36, c[0x0][0x238], RZ ;  /* 0x00008e0024187a10 */ /* 0x000fe40007fbe0ff */
[----:B------:R-:W-:Y:S01]  /*6190*/  IADD3 R33, R3, 0x32, RZ ;  /* 0x0000003203217810 */ /* 0x000fe20007ffe0ff */
        /* <DEDUP_REMOVED lines=13> */
[-C--:B------:R-:W-:Y:S01]  /*6270*/  IMAD R32, R141, R164.reuse, RZ ;  /* 0x000000a48d207224 */ /* 0x080fe200078e02ff */
[----:B------:R-:W-:Y:S01]  /*6280*/  IADD3 R36, P2, R36, UR4, RZ ;  /* 0x0000000424247c10 */ /* 0x000fe2000ff5e0ff */
[----:B------:R-:W-:Y:S02]  /*6290*/  IMAD R20, R20, UR14, R27 ;  /* 0x0000000e14147c24 */ /* 0x000fe4000f8e021b */
        /* <DEDUP_REMOVED lines=38> */
[----:B------:R-:W-:Y:S02]  /*6500*/  ISETP.LT.AND P2, PT, R32, c[0x0][0x160], P0 ;  /* 0x0000580020007a0c */ /* 0x000fe40000741270 */
[----:B------:R-:W-:-:S11]  /*6510*/  ISETP.LT.AND P5, PT, R33, c[0x0][0x160], P1 ;  /* 0x0000580021007a0c */ /* 0x000fd60000fa1270 */
[----:B------:R2:W3:Y:S01]  /*6520*/  @P2 LDG.E.LTC128B.128 R140, [R4.64] ;  /* 0x0000000c048c2981 */ /* 0x0004e2000c1e1d20 */
[----:B------:R-:W-:-:S04]  /*6530*/  IADD3 R34, P2, R28, UR6, RZ ;  /* 0x000000061c227c10 */ /* 0x000fc8000ff5e0ff */
[----:B------:R-:W-:Y:S02]  /*6540*/  IADD3.X R35, R29, UR7, RZ, P2, !PT ;  /* 0x000000071d237c10 */ /* 0x000fe400097fe4ff */
        /* <DEDUP_REMOVED lines=29> */
[----:B------:R-:W-:Y:S02]  /*6720*/  IMAD R7, R7, UR14, R36 ;  /* 0x0000000e07077c24 */ /* 0x000fe4000f8e0224 */
[-C--:B---3--:R-:W-:Y:S01]  /*6730*/  IMAD R37, R140, R164.reuse, RZ ;  /* 0x000000a48c257224 */ /* 0x088fe200078e02ff */
[----:B------:R-:W-:Y:S02]  /*6740*/  ISETP.LT.AND P5, PT, R32, c[0x0][0x160], P4 ;  /* 0x0000580020007a0c */ /* 0x000fe400027a1270 */
[----:B------:R2:W-:Y:S01]  /*6750*/  @P2 STG.E.128 [R28.64], R4 ;  /* 0x000000041c002986 */ /* 0x0005e2000c101d0c */
[----:B------:R-:W-:Y:S01]  /*6760*/  IMAD R20, R20, UR14, R37 ;  /* 0x0000000e14147c24 */ /* 0x000fe2000f8e0225 */
[----:B------:R-:W-:Y:S01]  /*6770*/  IADD3 R36, P2, R24, UR4, RZ ;  /* 0x0000000418247c10 */ /* 0x000fe2000ff5e0ff */
[-C--:B------:R-:W-:Y:S02]  /*6780*/  IMAD R37, R142, R164.reuse, RZ ;  /* 0x000000a48e257224 */ /* 0x080fe400078e02ff */
[----:B------:R-:W-:-:S02]  /*6790*/  IMAD R32, R141, R164, RZ ;  /* 0x000000a48d207224 */ /* 0x000fc400078e02ff */
[-C--:B------:R-:W-:Y:S02]  /*67a0*/  IMAD R24, R143, R164.reuse, RZ ;  /* 0x000000a48f187224 */ /* 0x080fe400078e02ff */
[----:B------:R-:W-:Y:S01]  /*67b0*/  IMAD R22, R22, UR14, R37 ;  /* 0x0000000e16167c24 */ /* 0x000fe2000f8e0225 */
[----:B------:R-:W-:Y:S01]  /*67c0*/  IADD3.X R37, R25, UR5, RZ, P2, !PT ;  /* 0x0000000519257c10 */ /* 0x000fe200097fe4ff */
[----:B------:R-:W-:Y:S02]  /*67d0*/  IMAD R21, R21, UR14, R32 ;  /* 0x0000000e15157c24 */ /* 0x000fe4000f8e0220 */
[----:B------:R-:W-:Y:S01]  /*67e0*/  IMAD R23, R23, UR14, R24 ;  /* 0x0000000e17177c24 */ /* 0x000fe2000f8e0218 */
[----:B------:R-:W-:Y:S01]  /*67f0*/  ISETP.LT.AND P2, PT, R33, c[0x0][0x160], P3 ;  /* 0x0000580021007a0c */ /* 0x000fe20001f41270 */
[----:B----4-:R-:W-:-:S03]  /*6800*/  IMAD R25, R136, R164, RZ ;  /* 0x000000a488197224 */ /* 0x010fc600078e02ff */
[----:B------:R3:W-:Y:S01]  /*6810*/  @P5 STG.E.128 [R36.64], R20 ;  /* 0x0000001424005986 */ /* 0x0007e2000c101d0c */
[----:B------:R-:W-:Y:S01]  /*6820*/  IADD3 R24, P5, R26, c[0x0][0x238], RZ ;  /* 0x00008e001a187a10 */ /* 0x000fe20007fbe0ff */
[----:B------:R-:W-:-:S03]  /*6830*/  IMAD R16, R16, UR14, R25 ;  /* 0x0000000e10107c24 */ /* 0x000fc6000f8e0219 */
[----:B------:R-:W-:Y:S02]  /*6840*/  IADD3.X R25, R27, c[0x0][0x23c], RZ, P5, !PT ;  /* 0x00008f001b197a10 */ /* 0x000fe40002ffe4ff */
[----:B------:R-:W-:Y:S01]  /*6850*/  ISETP.LT.AND P5, PT, R33, c[0x0][0x160], P4 ;  /* 0x0000580021007a0c */ /* 0x000fe200027a1270 */
[-C--:B--2---:R-:W-:Y:S02]  /*6860*/  IMAD R6, R137, R164.reuse, RZ ;  /* 0x000000a489067224 */ /* 0x084fe400078e02ff */
[-C--:B------:R-:W-:Y:S02]  /*6870*/  IMAD R5, R138, R164.reuse, RZ ;  /* 0x000000a48a057224 */ /* 0x080fe400078e02ff */
[----:B------:R-:W-:Y:S02]  /*6880*/  IMAD R4, R139, R164, RZ ;  /* 0x000000a48b047224 */ /* 0x000fe400078e02ff */
[----:B------:R-:W-:Y:S02]  /*6890*/  IMAD R17, R17, UR14, R6 ;  /* 0x0000000e11117c24 */ /* 0x000fe4000f8e0206 */
[----:B------:R-:W-:-:S02]  /*68a0*/  IMAD R18, R18, UR14, R5 ;  /* 0x0000000e12127c24 */ /* 0x000fc4000f8e0205 */
[----:B------:R-:W-:Y:S02]  /*68b0*/  IMAD R19, R19, UR14, R4 ;  /* 0x0000000e13137c24 */ /* 0x000fe4000f8e0204 */
[-C--:B-----5:R-:W-:Y:S02]  /*68c0*/  IMAD R5, R8, R164.reuse, RZ ;  /* 0x000000a408057224 */ /* 0x0a0fe400078e02ff */
[-C--:B------:R-:W-:Y:S01]  /*68d0*/  IMAD R4, R9, R164.reuse, RZ ;  /* 0x000000a409047224 */ /* 0x080fe200078e02ff */
[----:B------:R2:W-:Y:S01]  /*68e0*/  @P2 STG.E.128 [R24.64], R16 ;  /* 0x0000001018002986 */ /* 0x0005e2000c101d0c */
[----:B-1----:R-:W-:Y:S01]  /*68f0*/  IMAD R12, R12, UR14, R5 ;  /* 0x0000000e0c0c7c24 */ /* 0x002fe2000f8e0205 */
[----:B------:R-:W-:Y:S01]  /*6900*/  IADD3 R6, P2, R26, UR4, RZ ;  /* 0x000000041a067c10 */ /* 0x000fe2000ff5e0ff */
[----:B------:R-:W-:Y:S02]  /*6910*/  IMAD R13, R13, UR14, R4 ;  /* 0x0000000e0d0d7c24 */ /* 0x000fe4000f8e0204 */
[----:B------:R-:W-:-:S02]  /*6920*/  IMAD R5, R10, R164, RZ ;  /* 0x000000a40a057224 */ /* 0x000fc400078e02ff */
[----:B------:R-:W-:Y:S01]  /*6930*/  IMAD R4, R11, R164, RZ ;  /* 0x000000a40b047224 */ /* 0x000fe200078e02ff */
[----:B---3--:R-:W-:Y:S01]  /*6940*/  IADD3 R20, R3, 0x38, RZ ;  /* 0x0000003803147810 */ /* 0x008fe20007ffe0ff */
[----:B------:R-:W-:Y:S01]  /*6950*/  IMAD R14, R14, UR14, R5 ;  /* 0x0000000e0e0e7c24 */ /* 0x000fe2000f8e0205 */
[----:B------:R-:W-:Y:S01]  /*6960*/  IADD3.X R7, R27, UR5, RZ, P2, !PT ;  /* 0x000000051b077c10 */ /* 0x000fe200097fe4ff */
[----:B------:R-:W-:Y:S01]  /*6970*/  IMAD R15, R15, UR14, R4 ;  /* 0x0000000e0f0f7c24 */ /* 0x000fe2000f8e0204 */
[----:B------:R-:W-:-:S04]  /*6980*/  ISETP.LT.AND P2, PT, R20, c[0x0][0x160], P1 ;  /* 0x0000580014007a0c */ /* 0x000fc80000f41270 */
[----:B------:R1:W-:Y:S01]  /*6990*/  @P5 STG.E.128 [R6.64], R12 ;  /* 0x0000000c06005986 */ /* 0x0003e2000c101d0c */
[----:B------:R-:W-:-:S04]  /*69a0*/  IADD3 R4, P5, R30, UR6, RZ ;  /* 0x000000061e047c10 */ /* 0x000fc8000ffbe0ff */
[----:B------:R-:W-:Y:S02]  /*69b0*/  IADD3.X R5, R31, UR7, RZ, P5, !PT ;  /* 0x000000071f057c10 */ /* 0x000fe4000affe4ff */
[----:B------:R-:W-:Y:S02]  /*69c0*/  IADD3 R3, R3, 0x3a, RZ ;  /* 0x0000003a03037810 */ /* 0x000fe40007ffe0ff */
[----:B------:R-:W-:Y:S01]  /*69d0*/  ISETP.LT.AND P5, PT, R20, c[0x0][0x160], P0 ;  /* 0x0000580014007a0c */ /* 0x000fe200007a1270 */
[----:B------:R3:W4:Y:S01]  /*69e0*/  @P2 LDG.E.LTC128B.128 R144, [R4.64] ;  /* 0x0000000c04902981 */ /* 0x000722000c1e1d20 */
[----:B------:R-:W-:Y:S02]  /*69f0*/  ISETP.LT.AND P1, PT, R3, c[0x0][0x160], P1 ;  /* 0x0000580003007a0c */ /* 0x000fe40000f21270 */
[----:B--2---:R-:W-:-:S04]  /*6a00*/  IADD3 R18, P2, R30, UR9, RZ ;  /* 0x000000091e127c10 */ /* 0x004fc8000ff5e0ff */
[----:B------:R-:W-:Y:S02]  /*6a10*/  IADD3.X R19, R31, UR8, RZ, P2, !PT ;  /* 0x000000081f137c10 */ /* 0x000fe400097fe4ff */
[----:B------:R-:W-:-:S03]  /*6a20*/  IADD3 R16, P2, R34, UR6, RZ ;  /* 0x0000000622107c10 */ /* 0x000fc6000ff5e0ff */
[----:B------:R2:W5:Y:S01]  /*6a30*/  @P5 LDG.E.LTC128B.128 R140, [R18.64] ;  /* 0x0000000c128c5981 */ /* 0x000562000c1e1d20 */
[----:B------:R-:W-:-:S05]  /*6a40*/  IADD3.X R17, R35, UR7, RZ, P2, !PT ;  /* 0x0000000723117c10 */ /* 0x000fca00097fe4ff */
[----:B------:R2:W5:Y:S01]  /*6a50*/  @P1 LDG.E.LTC128B.128 R136, [R16.64] ;  /* 0x0000000c10881981 */ /* 0x000562000c1e1d20 */
[----:B------:R-:W-:Y:S02]  /*6a60*/  ISETP.LT.AND P1, PT, R3, c[0x0][0x160], P0 ;  /* 0x0000580003007a0c */ /* 0x000fe40000721270 */
[----:B-1----:R-:W-:-:S04]  /*6a70*/  IADD3 R6, P0, R34, UR9, RZ ;  /* 0x0000000922067c10 */ /* 0x002fc8000ff1e0ff */
[----:B------:R-:W-:-:S07]  /*6a80*/  IADD3.X R7, R35, UR8, RZ, P0, !PT ;  /* 0x0000000823077c10 */ /* 0x000fce00087fe4ff */
        /* <DEDUP_REMOVED lines=11> */
[----:B------:R-:W1:Y:S04]  /*6b40*/  LDS.128 R12, [R2+0x100] ;  /* 0x00010000020c7984 */ /* 0x000e680000000c00 */
[----:B---3--:R-:W3:Y:S04]  /*6b50*/  LDS.128 R4, [R2+0x440] ;  /* 0x0004400002047984 */ /* 0x008ee80000000c00 */
[----:B--2---:R-:W2:Y:S01]  /*6b60*/  LDS.128 R16, [R2] ;  /* 0x0000000002107984 */ /* 0x004ea20000000c00 */
[----:B------:R-:W-:-:S02]  /*6b70*/  ISETP.LT.AND P2, PT, R20, c[0x0][0x160], P3 ;  /* 0x0000580014007a0c */ /* 0x000fc40001f41270 */
[----:B------:R-:W-:Y:S02]  /*6b80*/  ISETP.LT.AND P1, PT, R20, c[0x0][0x160], P4 ;  /* 0x0000580014007a0c */ /* 0x000fe40002721270 */
[----:B------:R1:W1:Y:S01]  /*6b90*/  LDS.128 R20, [R2+0x540] ;  /* 0x0005400002147984 */ /* 0x0002620000000c00 */
[C---:B------:R-:W-:Y:S02]  /*6ba0*/  ISETP.LT.AND P5, PT, R3.reuse, c[0x0][0x160], P3 ;  /* 0x0000580003007a0c */ /* 0x040fe40001fa1270 */
[----:B------:R-:W-:Y:S01]  /*6bb0*/  ISETP.LT.AND P4, PT, R3, c[0x0][0x160], P4 ;  /* 0x0000580003007a0c */ /* 0x000fe20002781270 */
[-C--:B----4-:R-:W-:Y:S02]  /*6bc0*/  IMAD R37, R144, R164.reuse, RZ ;  /* 0x000000a490257224 */ /* 0x090fe400078e02ff */
[-C--:B------:R-:W-:Y:S02]  /*6bd0*/  IMAD R34, R145, R164.reuse, RZ ;  /* 0x000000a491227224 */ /* 0x080fe400078e02ff */
[----:B------:R-:W-:-:S02]  /*6be0*/  IMAD R35, R146, R164, RZ ;  /* 0x000000a492237224 */ /* 0x000fc400078e02ff */
[-C--:B------:R-:W-:Y:S02]  /*6bf0*/  IMAD R32, R147, R164.reuse, RZ ;  /* 0x000000a493207224 */ /* 0x080fe400078e02ff */
[-C--:B-----5:R-:W-:Y:S02]  /*6c00*/  IMAD R26, R143, R164.reuse, RZ ;  /* 0x000000a48f1a7224 */ /* 0x0a0fe400078e02ff */
[-C--:B------:R-:W-:Y:S02]  /*6c10*/  IMAD R30, R141, R164.reuse, RZ ;  /* 0x000000a48d1e7224 */ /* 0x080fe400078e02ff */
[----:B-1----:R-:W-:Y:S01]  /*6c20*/  IMAD R15, R15, UR14, R26 ;  /* 0x0000000e0f0f7c24 */ /* 0x002fe2000f8e021a */
[----:B------:R-:W-:Y:S01]  /*6c30*/  IADD3 R26, P0, R28, c[0x0][0x238], RZ ;  /* 0x00008e001c1a7a10 */ /* 0x000fe20007f1e0ff */
[-C--:B------:R-:W-:Y:S02]  /*6c40*/  IMAD R27, R136, R164.reuse, RZ ;  /* 0x000000a4881b7224 */ /* 0x080fe400078e02ff */
[----:B------:R-:W-:-:S02]  /*6c50*/  IMAD R31, R142, R164, RZ ;  /* 0x000000a48e1f7224 */ /* 0x000fc400078e02ff */
[----:B------:R-:W-:Y:S01]  /*6c60*/  IMAD R13, R13, UR14, R30 ;  /* 0x0000000e0d0d7c24 */ /* 0x000fe2000f8e021e */
[----:B------:R-:W-:Y:S01]  /*6c70*/  IADD3 R30, P3, R28, UR4, RZ ;  /* 0x000000041c1e7c10 */ /* 0x000fe2000ff7e0ff */
[----:B---3--:R-:W-:Y:S01]  /*6c80*/  IMAD R4, R4, UR14, R27 ;  /* 0x0000000e04047c24 */ /* 0x008fe2000f8e021b */
[----:B------:R-:W-:Y:S01]  /*6c90*/  IADD3.X R27, R29, c[0x0][0x23c], RZ, P0, !PT ;  /* 0x00008f001d1b7a10 */ /* 0x000fe200007fe4ff */
[-C--:B------:R-:W-:Y:S01]  /*6ca0*/  IMAD R33, R140, R164.reuse, RZ ;  /* 0x000000a48c217224 */ /* 0x080fe200078e02ff */
[----:B------:R-:W-:Y:S01]  /*6cb0*/  IADD3 R28, P0, R24, c[0x0][0x238], RZ ;  /* 0x00008e00181c7a10 */ /* 0x000fe20007f1e0ff */
[-C--:B------:R-:W-:Y:S02]  /*6cc0*/  IMAD R0, R137, R164.reuse, RZ ;  /* 0x000000a489007224 */ /* 0x080fe400078e02ff */
[-C--:B------:R-:W-:Y:S02]  /*6cd0*/  IMAD R39, R138, R164.reuse, RZ ;  /* 0x000000a48a277224 */ /* 0x080fe400078e02ff */
[----:B------:R-:W-:-:S02]  /*6ce0*/  IMAD R36, R139, R164, RZ ;  /* 0x000000a48b247224 */ /* 0x000fc400078e02ff */
[----:B--2---:R-:W-:Y:S02]  /*6cf0*/  IMAD R16, R16, UR14, R37 ;  /* 0x0000000e10107c24 */ /* 0x004fe4000f8e0225 */
[----:B------:R-:W-:Y:S02]  /*6d00*/  IMAD R17, R17, UR14, R34 ;  /* 0x0000000e11117c24 */ /* 0x000fe4000f8e0222 */
[----:B------:R-:W-:Y:S02]  /*6d10*/  IMAD R18, R18, UR14, R35 ;  /* 0x0000000e12127c24 */ /* 0x000fe4000f8e0223 */
[----:B------:R-:W-:Y:S02]  /*6d20*/  IMAD R19, R19, UR14, R32 ;  /* 0x0000000e13137c24 */ /* 0x000fe4000f8e0220 */
[----:B------:R-:W-:Y:S01]  /*6d30*/  IMAD R14, R14, UR14, R31 ;  /* 0x0000000e0e0e7c24 */ /* 0x000fe2000f8e021f */
[----:B------:R-:W-:Y:S01]  /*6d40*/  IADD3.X R31, R29, UR5, RZ, P3, !PT ;  /* 0x000000051d1f7c10 */ /* 0x000fe20009ffe4ff */
[----:B------:R-:W-:Y:S01]  /*6d50*/  IMAD R12, R12, UR14, R33 ;  /* 0x0000000e0c0c7c24 */ /* 0x000fe2000f8e0221 */
[----:B------:R-:W-:Y:S01]  /*6d60*/  IADD3.X R29, R25, c[0x0][0x23c], RZ, P0, !PT ;  /* 0x00008f00191d7a10 */ /* 0x000fe200007fe4ff */
[----:B------:R-:W-:-:S02]  /*6d70*/  IMAD R5, R5, UR14, R0 ;  /* 0x0000000e05057c24 */ /* 0x000fc4000f8e0200 */
[----:B------:R-:W-:Y:S02]  /*6d80*/  IMAD R6, R6, UR14, R39 ;  /* 0x0000000e06067c24 */ /* 0x000fe4000f8e0227 */
[----:B------:R-:W-:Y:S01]  /*6d90*/  IMAD R7, R7, UR14, R36 ;  /* 0x0000000e07077c24 */ /* 0x000fe2000f8e0224 */
[----:B------:R1:W-:Y:S04]  /*6da0*/  @P2 STG.E.128 [R26.64], R16 ;  /* 0x000000101a002986 */ /* 0x0003e8000c101d0c */
[----:B------:R1:W-:Y:S04]  /*6db0*/  @P1 STG.E.128 [R30.64], R12 ;  /* 0x0000000c1e001986 */ /* 0x0003e8000c101d0c */
[----:B------:R1:W-:Y:S01]  /*6dc0*/  @P5 STG.E.128 [R28.64], R4 ;  /* 0x000000041c005986 */ /* 0x0003e2000c101d0c */
[-C--:B------:R-:W-:Y:S01]  /*6dd0*/  IMAD R3, R10, R164.reuse, RZ ;  /* 0x000000a40a037224 */ /* 0x080fe200078e02ff */
[----:B------:R-:W-:Y:S01]  /*6de0*/  IADD3 R2, P0, R24, UR4, RZ ;  /* 0x0000000418027c10 */ /* 0x000fe2000ff1e0ff */
[----:B------:R-:W-:-:S02]  /*6df0*/  IMAD R33, R8, R164, RZ ;  /* 0x000000a408217224 */ /* 0x000fc400078e02ff */
[-C--:B------:R-:W-:Y:S02]  /*6e00*/  IMAD R0, R9, R164.reuse, RZ ;  /* 0x000000a409007224 */ /* 0x080fe400078e02ff */
[----:B------:R-:W-:Y:S02]  /*6e10*/  IMAD R164, R11, R164, RZ ;  /* 0x000000a40ba47224 */ /* 0x000fe400078e02ff */
[----:B------:R-:W-:Y:S01]  /*6e20*/  IMAD R22, R22, UR14, R3 ;  /* 0x0000000e16167c24 */ /* 0x000fe2000f8e0203 */
[----:B------:R-:W-:Y:S01]  /*6e30*/  IADD3.X R3, R25, UR5, RZ, P0, !PT ;  /* 0x0000000519037c10 */ /* 0x000fe200087fe4ff */
[----:B------:R-:W-:Y:S02]  /*6e40*/  IMAD R20, R20, UR14, R33 ;  /* 0x0000000e14147c24 */ /* 0x000fe4000f8e0221 */
[----:B------:R-:W-:Y:S02]  /*6e50*/  IMAD R21, R21, UR14, R0 ;  /* 0x0000000e15157c24 */ /* 0x000fe4000f8e0200 */
[----:B------:R-:W-:Y:S01]  /*6e60*/  IMAD R23, R23, UR14, R164 ;  /* 0x0000000e17177c24 */ /* 0x000fe2000f8e02a4 */
[----:B------:R-:W-:Y:S05]  /*6e70*/  @!P4 BRA `(.L_x_21) ;  /* 0x000018400000c947 */ /* 0x000fea0003800000 */
[----:B------:R2:W-:Y:S01]  /*6e80*/  STG.E.128 [R2.64], R20 ;  /* 0x0000001402007986 */ /* 0x0005e2000c101d0c */
[----:B------:R-:W-:Y:S05]  /*6e90*/  BRA `(.L_x_21) ;  /* 0x0000182000007947 */ /* 0x000fea0003800000 */
.L_x_20:
[----:B------:R-:W-:Y:S01]  /*6ea0*/  BAR.SYNC.DEFER_BLOCKING 0x0 ;  /* 0x0000000000007b1d */ /* 0x000fe20000010000 */
[----:B------:R-:W-:-:S02]  /*6eb0*/  ISETP.LT.AND P0, PT, R3, c[0x0][0x160], P3 ;  /* 0x0000580003007a0c */ /* 0x000fc40001f01270 */
[----:B------:R-:W-:-:S03]  /*6ec0*/  ISETP.LT.AND P5, PT, R3, c[0x0][0x160], P4 ;  /* 0x0000580003007a0c */ /* 0x000fc600027a1270 */
[----:B------:R-:W-:Y:S02]  /*6ed0*/  ULDC.64 UR4, c[0x0][0x238] ;  /* 0x00008e0000047ab9 */ /* 0x000fe40000000a00 */
[----:B------:R-:W-:-:S04]  /*6ee0*/  UIADD3 UR4, UP0, UR4, 0x100, URZ ;  /* 0x0000010004047890 */ /* 0x000fc8000ff1e03f */
[----:B------:R-:W-:Y:S01]  /*6ef0*/  UIADD3.X UR5, URZ, UR5, URZ, UP0, !UPT ;  /* 0x000000053f057290 */ /* 0x000fe200087fe43f */
[----:B------:R2:W-:Y:S04]  /*6f00*/  STS.64 [R0.X8], R4 ;  /* 0x0000000400007388 */ /* 0x0005e80000008a00 */
[----:B------:R-:W-:Y:S04]  /*6f10*/  STS.64 [R0.X8+0x20], R12 ;  /* 0x0000200c00007388 */ /* 0x000fe80000008a00 */
[----:B------:R4:W-:Y:S04]  /*6f20*/  STS.64 [R0.X8+0x40], R16 ;  /* 0x0000401000007388 */ /* 0x0009e80000008a00 */
[----:B------:R5:W-:Y:S04]  /*6f30*/  STS.64 [R0.X8+0x60], R20 ;  /* 0x0000601400007388 */ /* 0x000be80000008a00 */
[----:B------:R-:W-:Y:S04]  /*6f40*/  STS.64 [R0.X8+0x80], R24 ;  /* 0x0000801800007388 */ /* 0x000fe80000008a00 */
[----:B------:R1:W-:Y:S04]  /*6f50*/  STS.64 [R0.X8+0xa0], R28 ;  /* 0x0000a01c00007388 */ /* 0x0003e80000008a00 */
[----:B------:R-:W-:Y:S01]  /*6f60*/  STS.64 [R0.X8+0xc0], R32 ;  /* 0x0000c02000007388 */ /* 0x000fe20000008a00 */
[----:B--2---:R-:W-:-:S03]  /*6f70*/  IADD3 R4, R3, 0x2, RZ ;  /* 0x0000000203047810 */ /* 0x004fc60007ffe0ff */
[----:B------:R-:W-:Y:S01]  /*6f80*/  STS.64 [R0.X8+0xe0], R36 ;  /* 0x0000e02400007388 */ /* 0x000fe20000008a00 */
[----:B------:R-:W-:-:S03]  /*6f90*/  @P5 MOV R5, R167 ;  /* 0x000000a700055202 */ /* 0x000fc60000000f00 */
[----:B------:R-:W-:Y:S01]  /*6fa0*/  BAR.SYNC.DEFER_BLOCKING 0x0 ;  /* 0x0000000000007b1d */ /* 0x000fe20000010000 */
[----:B------:R-:W-:Y:S02]  /*6fb0*/  ISETP.LT.AND P2, PT, R4, c[0x0][0x160], P3 ;  /* 0x0000580004007a0c */ /* 0x000fe40001f41270 */
[----:B----4-:R-:W-:Y:S02]  /*6fc0*/  @P0 MOV R16, R166 ;  /* 0x000000a600100202 */ /* 0x010fe40000000f00 */
[----:B------:R-:W-:Y:S02]  /*6fd0*/  @P0 MOV R17, R167 ;  /* 0x000000a700110202 */ /* 0x000fe40000000f00 */
[----:B------:R-:W-:-:S04]  /*6fe0*/  IADD3 R12, P1, R166, c[0x0][0x220], RZ ;  /* 0x00008800a60c7a10 */ /* 0x000fc80007f3e0ff */
[----:B------:R-:W-:Y:S02]  /*6ff0*/  IADD3.X R13, R167, c[0x0][0x224], RZ, P1, !PT ;  /* 0x00008900a70d7a10 */ /* 0x000fe40000ffe4ff */
[----:B-----5:R-:W-:Y:S02]  /*7000*/  IADD3 R20, P1, R166, c[0x0][0x238], RZ ;  /* 0x00008e00a6147a10 */ /* 0x020fe40007f3e0ff */
[----:B-1----:R-:W-:Y:S02]  /*7010*/  IADD3 R28, R3, 0x12, RZ ;  /* 0x00000012031c7810 */ /* 0x002fe40007ffe0ff */
[----:B------:R-:W-:Y:S01]  /*7020*/  IADD3.X R21, R167, c[0x0][0x23c], RZ, P1, !PT ;  /* 0x00008f00a7157a10 */ /* 0x000fe20000ffe4ff */
[----:B------:R-:W1:Y:S04]  /*7030*/  LDS.128 R8, [R2] ;  /* 0x0000000002087984 */ /* 0x000e680000000c00 */
[----:B------:R-:W2:Y:S04]  /*7040*/  LDS.128 R144, [R2+0x100] ;  /* 0x0001000002907984 */ /* 0x000ea80000000c00 */
[----:B------:R-:W4:Y:S04]  /*7050*/  LDS.128 R140, [R2+0x440] ;  /* 0x00044000028c7984 */ /* 0x000f280000000c00 */
[----:B------:R-:W5:Y:S01]  /*7060*/  LDS.128 R136, [R2+0x540] ;  /* 0x0005400002887984 */ /* 0x000f620000000c00 */
[----:B-1-3--:R-:W-:-:S02]  /*7070*/  IMAD R8, R8, UR14, RZ ;  /* 0x0000000e08087c24 */ /* 0x00afc4000f8e02ff */
[----:B------:R-:W-:Y:S02]  /*7080*/  IMAD R9, R9, UR14, RZ ;  /* 0x0000000e09097c24 */ /* 0x000fe4000f8e02ff */
[----:B------:R-:W-:Y:S02]  /*7090*/  IMAD R10, R10, UR14, RZ ;  /* 0x0000000e0a0a7c24 */ /* 0x000fe4000f8e02ff */
[----:B------:R-:W-:Y:S02]  /*70a0*/  IMAD R11, R11, UR14, RZ ;  /* 0x0000000e0b0b7c24 */ /* 0x000fe4000f8e02ff */
[----:B--2---:R-:W-:Y:S02]  /*70b0*/  IMAD R144, R144, UR14, RZ ;  /* 0x0000000e90907c24 */ /* 0x004fe4000f8e02ff */
[----:B------:R-:W-:Y:S01]  /*70c0*/  IMAD R145, R145, UR14, RZ ;  /* 0x0000000e91917c24 */ /* 0x000fe2000f8e02ff */
[----:B------:R1:W-:Y:S01]  /*70d0*/  @P0 STG.E.128 [R16.64], R8 ;  /* 0x0000000810000986 */ /* 0x0003e2000c101d0c */
[----:B------:R-:W-:Y:S01]  /*70e0*/  ISETP.LT.AND P0, PT, R4, c[0x0][0x160], P4 ;  /* 0x0000580004007a0c */ /* 0x000fe20002701270 */
[----:B------:R-:W-:Y:S01]  /*70f0*/  IMAD R146, R146, UR14, RZ ;  /* 0x0000000e92927c24 */ /* 0x000fe2000f8e02ff */
[----:B------:R-:W-:Y:S01]  /*7100*/  @P5 MOV R4, R166 ;  /* 0x000000a600045202 */ /* 0x000fe20000000f00 */
[----:B------:R-:W-:-:S02]  /*7110*/  IMAD R147, R147, UR14, RZ ;  /* 0x0000000e93937c24 */ /* 0x000fc4000f8e02ff */
[----:B----4-:R-:W-:Y:S02]  /*7120*/  IMAD R140, R140, UR14, RZ ;  /* 0x0000000e8c8c7c24 */ /* 0x010fe4000f8e02ff */
[----:B------:R-:W-:Y:S01]  /*7130*/  IMAD R141, R141, UR14, RZ ;  /* 0x0000000e8d8d7c24 */ /* 0x000fe2000f8e02ff */
[----:B------:R2:W-:Y:S01]  /*7140*/  @P5 STG.E.128 [R4.64+0x100], R144 ;  /* 0x0001009004005986 */ /* 0x0005e2000c101d0c */
[----:B------:R-:W-:Y:S02]  /*7150*/  IMAD R142, R142, UR14, RZ ;  /* 0x0000000e8e8e7c24 */ /* 0x000fe4000f8e02ff */
[----:B------:R-:W-:Y:S02]  /*7160*/  IMAD R143, R143, UR14, RZ ;  /* 0x0000000e8f8f7c24 */ /* 0x000fe4000f8e02ff */
[----:B-----5:R-:W-:Y:S02]  /*7170*/  IMAD R136, R136, UR14, RZ ;  /* 0x0000000e88887c24 */ /* 0x020fe4000f8e02ff */
[----:B------:R-:W-:Y:S01]  /*7180*/  IMAD R137, R137, UR14, RZ ;  /* 0x0000000e89897c24 */ /* 0x000fe2000f8e02ff */
[----:B------:R-:W-:Y:S01]  /*7190*/  @P2 STG.E.128 [R12.64], R140 ;  /* 0x0000008c0c002986 */ /* 0x000fe2000c101d0c */
[----:B------:R-:W-:-:S02]  /*71a0*/  IMAD R138, R138, UR14, RZ ;  /* 0x0000000e8a8a7c24 */ /* 0x000fc4000f8e02ff */
[----:B------:R-:W-:Y:S01]  /*71b0*/  IMAD R139, R139, UR14, RZ ;  /* 0x0000000e8b8b7c24 */ /* 0x000fe2000f8e02ff */
[----:B-1----:R-:W-:Y:S02]  /*71c0*/  IADD3 R16, R3, 0xa, RZ ;  /* 0x0000000a03107810 */ /* 0x002fe40007ffe0ff */
[----:B--2---:R-:W-:Y:S02]  /*71d0*/  @P0 MOV R4, R12 ;  /* 0x0000000c00040202 */ /* 0x004fe40000000f00 */
[----:B------:R-:W-:-:S05]  /*71e0*/  @P0 MOV R5, R13 ;  /* 0x0000000d00050202 */ /* 0x000fca0000000f00 */
[----:B------:R-:W-:Y:S04]  /*71f0*/  @P0 STG.E.128 [R4.64+0x100], R136 ;  /* 0x0001008804000986 */ /* 0x000fe8000c101d0c */
[----:B------:R-:W-:Y:S06]  /*7200*/  BAR.SYNC.DEFER_BLOCKING 0x0 ;  /* 0x0000000000007b1d */ /* 0x000fec0000010000 */
[----:B------:R-:W-:Y:S04]  /*7210*/  STS.64 [R0.X8], R6 ;  /* 0x0000000600007388 */ /* 0x000fe80000008a00 */
[----:B------:R1:W-:Y:S04]  /*7220*/  STS.64 [R0.X8+0x20], R14 ;  /* 0x0000200e00007388 */ /* 0x0003e80000008a00 */
[----:B------:R-:W-:Y:S04]  /*7230*/  STS.64 [R0.X8+0x40], R18 ;  /* 0x0000401200007388 */ /* 0x000fe80000008a00 */
[----:B------:R-:W-:Y:S04]  /*7240*/  STS.64 [R0.X8+0x60], R22 ;  /* 0x0000601600007388 */ /* 0x000fe80000008a00 */
[----:B------:R2:W-:Y:S04]  /*7250*/  STS.64 [R0.X8+0x80], R26 ;  /* 0x0000801a00007388 */ /* 0x0005e80000008a00 */
[----:B------:R-:W-:Y:S04]  /*7260*/  STS.64 [R0.X8+0xa0], R30 ;  /* 0x0000a01e00007388 */ /* 0x000fe80000008a00 */
[----:B------:R-:W-:Y:S04]  /*7270*/  STS.64 [R0.X8+0xc0], R34 ;  /* 0x0000c02200007388 */ /* 0x000fe80000008a00 */
[----:B------:R-:W-:Y:S01]  /*7280*/  STS.64 [R0.X8+0xe0], R38 ;  /* 0x0000e02600007388 */ /* 0x000fe20000008a00 */
[----:B-1----:R-:W-:-:S03]  /*7290*/  IADD3 R14, R3, 0x8, RZ ;  /* 0x00000008030e7810 */ /* 0x002fc60007ffe0ff */
[----:B------:R-:W-:Y:S01]  /*72a0*/  BAR.SYNC.DEFER_BLOCKING 0x0 ;  /* 0x0000000000007b1d */ /* 0x000fe20000010000 */
[C---:B------:R-:W-:Y:S02]  /*72b0*/  ISETP.LT.AND P0, PT, R14.reuse, c[0x0][0x160], P3 ;  /* 0x000058000e007a0c */ /* 0x040fe40001f01270 */
[----:B------:R-:W-:Y:S02]  /*72c0*/  ISETP.LT.AND P2, PT, R14, c[0x0][0x160], P4 ;  /* 0x000058000e007a0c */ /* 0x000fe40002741270 */
[----:B------:R-:W-:-:S04]  /*72d0*/  IADD3 R14, P1, R166, UR4, RZ ;  /* 0x00000004a60e7c10 */ /* 0x000fc8000ff3e0ff */
[----:B------:R-:W-:Y:S02]  /*72e0*/  IADD3.X R15, R167, UR5, RZ, P1, !PT ;  /* 0x00000005a70f7c10 */ /* 0x000fe40008ffe4ff */
[----:B------:R-:W-:Y:S02]  /*72f0*/  ISETP.LT.AND P1, PT, R16, c[0x0][0x160], P3 ;  /* 0x0000580010007a0c */ /* 0x000fe40001f21270 */
[----:B--2---:R-:W-:Y:S01]  /*7300*/  IADD3 R26, R3, 0x10, RZ ;  /* 0x00000010031a7810 */ /* 0x004fe20007ffe0ff */
[----:B------:R-:W1:Y:S04]  /*7310*/  LDS.128 R144, [R2] ;  /* 0x0000000002907984 */ /* 0x000e680000000c00 */
[----:B------:R-:W2:Y:S04]  /*7320*/  LDS.128 R140, [R2+0x100] ;  /* 0x00010000028c7984 */ /* 0x000ea80000000c00 */
[----:B------:R-:W3:Y:S04]  /*7330*/  LDS.128 R136, [R2+0x440] ;  /* 0x0004400002887984 */ /* 0x000ee80000000c00 */
[----:B------:R-:W4:Y:S01]  /*7340*/  LDS.128 R8, [R2+0x540] ;  /* 0x0005400002087984 */ /* 0x000f220000000c00 */
[----:B-1----:R-:W-:-:S02]  /*7350*/  IMAD R4, R144, UR14, RZ ;  /* 0x0000000e90047c24 */ /* 0x002fc4000f8e02ff */
[----:B------:R-:W-:Y:S02]  /*7360*/  IMAD R5, R145, UR14, RZ ;  /* 0x0000000e91057c24 */ /* 0x000fe4000f8e02ff */
[----:B------:R-:W-:Y:S02]  /*7370*/  IMAD R6, R146, UR14, RZ ;  /* 0x0000000e92067c24 */ /* 0x000fe4000f8e02ff */
[----:B------:R-:W-:Y:S02]  /*7380*/  IMAD R7, R147, UR14, RZ ;  /* 0x0000000e93077c24 */ /* 0x000fe4000f8e02ff */
[----:B--2---:R-:W-:Y:S02]  /*7390*/  IMAD R140, R140, UR14, RZ ;  /* 0x0000000e8c8c7c24 */ /* 0x004fe4000f8e02ff */
[----:B------:R-:W-:Y:S01]  /*73a0*/  IMAD R141, R141, UR14, RZ ;  /* 0x0000000e8d8d7c24 */ /* 0x000fe2000f8e02ff */
[----:B------:R-:W-:Y:S01]  /*73b0*/  @P0 STG.E.128 [R20.64], R4 ;  /* 0x0000000414000986 */ /* 0x000fe2000c101d0c */
[----:B------:R-:W-:Y:S01]  /*73c0*/  IADD3 R22, P0, R12, c[0x0][0x238], RZ ;  /* 0x00008e000c167a10 */ /* 0x000fe20007f1e0ff */
[----:B------:R-:W-:Y:S01]  /*73d0*/  IMAD R142, R142, UR14, RZ ;  /* 0x0000000e8e8e7c24 */ /* 0x000fe2000f8e02ff */
[----:B------:R-:W-:Y:S01]  /*73e0*/  IADD3 R12, P5, R12, UR4, RZ ;  /* 0x000000040c0c7c10 */ /* 0x000fe2000ffbe0ff */
[----:B------:R-:W-:Y:S01]  /*73f0*/  IMAD R143, R143, UR14, RZ ;  /* 0x0000000e8f8f7c24 */ /* 0x000fe2000f8e02ff */
[----:B------:R-:W-:Y:S01]  /*7400*/  IADD3.X R23, R13, c[0x0][0x23c], RZ, P0, !PT ;  /* 0x00008f000d177a10 */ /* 0x000fe200007fe4ff */
[----:B---3--:R-:W-:Y:S01]  /*7410*/  IMAD R136, R136, UR14, RZ ;  /* 0x0000000e88887c24 */ /* 0x008fe2000f8e02ff */
[----:B------:R-:W-:Y:S01]  /*7420*/  ISETP.LT.AND P0, PT, R16, c[0x0][0x160], P4 ;  /* 0x0000580010007a0c */ /* 0x000fe20002701270 */
[----:B------:R-:W-:Y:S01]  /*7430*/  IMAD R137, R137, UR14, RZ ;  /* 0x0000000e89897c24 */ /* 0x000fe2000f8e02ff */
[----:B------:R-:W-:Y:S01]  /*7440*/  IADD3.X R13, R13, UR5, RZ, P5, !PT ;  /* 0x000000050d0d7c10 */ /* 0x000fe2000affe4ff */
[----:B------:R-:W-:Y:S01]  /*7450*/  IMAD R138, R138, UR14, RZ ;  /* 0x0000000e8a8a7c24 */ /* 0x000fe2000f8e02ff */
[----:B------:R-:W-:Y:S01]  /*7460*/  @P2 STG.E.128 [R14.64], R140 ;  /* 0x0000008c0e002986 */ /* 0x000fe2000c101d0c */
[----:B------:R-:W-:Y:S01]  /*7470*/  IMAD R139, R139, UR14, RZ ;  /* 0x0000000e8b8b7c24 */ /* 0x000fe2000f8e02ff */
[----:B------:R-:W-:Y:S01]  /*7480*/  ISETP.LT.AND P2, PT, R26, c[0x0][0x160], P4 ;  /* 0x000058001a007a0c */ /* 0x000fe20002741270 */
[----:B----4-:R-:W-:-:S02]  /*7490*/  IMAD R8, R8, UR14, RZ ;  /* 0x0000000e08087c24 */ /* 0x010fc4000f8e02ff */
[----:B------:R-:W-:Y:S01]  /*74a0*/  IMAD R9, R9, UR14, RZ ;  /* 0x0000000e09097c24 */ /* 0x000fe2000f8e02ff */
[----:B------:R-:W-:Y:S01]  /*74b0*/  @P1 STG.E.128 [R22.64], R136 ;  /* 0x0000008816001986 */ /* 0x000fe2000c101d0c */
[----:B------:R-:W-:Y:S01]  /*74c0*/  IMAD R10, R10, UR14, RZ ;  /* 0x0000000e0a0a7c24 */ /* 0x000fe2000f8e02ff */
[----:B------:R-:W-:Y:S01]  /*74d0*/  IADD3 R24, P1, R20, c[0x0][0x238], RZ ;  /* 0x00008e0014187a10 */ /* 0x000fe20007f3e0ff */
[----:B------:R-:W-:-:S03]  /*74e0*/  IMAD R11, R11, UR14, RZ ;  /* 0x0000000e0b0b7c24 */ /* 0x000fc6000f8e02ff */
[----:B------:R-:W-:Y:S02]  /*74f0*/  IADD3.X R25, R21, c[0x0][0x23c], RZ, P1, !PT ;  /* 0x00008f0015197a10 */ /* 0x000fe40000ffe4ff */
[----:B------:R-:W-:Y:S04]  /*7500*/  @P0 STG.E.128 [R12.64], R8 ;  /* 0x000000080c000986 */ /* 0x000fe8000c101d0c */
[----:B------:R-:W-:Y:S01]  /*7510*/  BAR.SYNC.DEFER_BLOCKING 0x0 ;  /* 0x0000000000007b1d */ /* 0x000fe20000010000 */
[----:B------:R-:W-:Y:S02]  /*7520*/  ISETP.LT.AND P0, PT, R26, c[0x0][0x160], P3 ;  /* 0x000058001a007a0c */ /* 0x000fe40001f01270 */
[----:B------:R-:W-:-:S04]  /*7530*/  IADD3 R26, P1, R20, UR4, RZ ;  /* 0x00000004141a7c10 */ /* 0x000fc8000ff3e0ff */
[----:B------:R-:W-:Y:S02]  /*7540*/  IADD3.X R27, R21, UR5, RZ, P1, !PT ;  /* 0x00000005151b7c10 */ /* 0x000fe40008ffe4ff */
[----:B------:R-:W-:Y:S01]  /*7550*/  ISETP.LT.AND P1, PT, R28, c[0x0][0x160], P3 ;  /* 0x000058001c007a0c */ /* 0x000fe20001f21270 */
        /* <DEDUP_REMOVED lines=32> */
[----:B------:R-:W-:Y:S01]  /*7760*/  IADD3 R28, R3, 0x1a, RZ ;  /* 0x0000001a031c7810 */ /* 0x000fe20007ffe0ff */
[----:B----4-:R-:W-:-:S02]  /*7770*/  IMAD R8, R8, UR14, RZ ;  /* 0x0000000e08087c24 */ /* 0x010fc4000f8e02ff */
[----:B------:R-:W-:Y:S01]  /*7780*/  IMAD R9, R9, UR14, RZ ;  /* 0x0000000e09097c24 */ /* 0x000fe2000f8e02ff */
[----:B------:R-:W-:Y:S01]  /*7790*/  @P1 STG.E.128 [R20.64], R12 ;  /* 0x0000000c14001986 */ /* 0x000fe2000c101d0c */
[----:B------:R-:W-:Y:S02]  /*77a0*/  IMAD R10, R10, UR14, RZ ;  /* 0x0000000e0a0a7c24 */ /* 0x000fe4000f8e02ff */
[----:B------:R-:W-:-:S05]  /*77b0*/  IMAD R11, R11, UR14, RZ ;  /* 0x0000000e0b0b7c24 */ /* 0x000fca000f8e02ff */
[----:B------:R1:W-:Y:S04]  /*77c0*/  @P0 STG.E.128 [R22.64], R8 ;  /* 0x0000000816000986 */ /* 0x0003e8000c101d0c */
[----:B------:R-:W-:Y:S06]  /*77d0*/  BAR.SYNC.DEFER_BLOCKING 0x0 ;  /* 0x0000000000007b1d */ /* 0x000fec0000010000 */
[----:B------:R-:W-:Y:S04]  /*77e0*/  STS.64 [R0.X8], R70 ;  /* 0x0000004600007388 */ /* 0x000fe80000008a00 */
[----:B------:R-:W-:Y:S01]  /*77f0*/  STS.64 [R0.X8+0x20], R66 ;  /* 0x0000204200007388 */ /* 0x000fe20000008a00 */
[----:B-1----:R-:W-:-:S02]  /*7800*/  IADD3 R23, R3, 0x18, RZ ;  /* 0x0000001803177810 */ /* 0x002fc40007ffe0ff */
[C---:B------:R-:W-:Y:S01]  /*7810*/  IADD3 R22, P1, R24.reuse, c[0x0][0x238], RZ ;  /* 0x00008e0018167a10 */ /* 0x040fe20007f3e0ff */
[----:B------:R-:W-:Y:S01]  /*7820*/  STS.64 [R0.X8+0x40], R62 ;  /* 0x0000403e00007388 */ /* 0x000fe20000008a00 */
[C---:B------:R-:W-:Y:S02]  /*7830*/  ISETP.LT.AND P0, PT, R23.reuse, c[0x0][0x160], P3 ;  /* 0x0000580017007a0c */ /* 0x040fe40001f01270 */
[----:B------:R-:W-:Y:S01]  /*7840*/  ISETP.LT.AND P2, PT, R23, c[0x0][0x160], P4 ;  /* 0x0000580017007a0c */ /* 0x000fe20002741270 */
[----:B------:R-:W-:Y:S01]  /*7850*/  STS.64 [R0.X8+0x60], R58 ;  /* 0x0000603a00007388 */ /* 0x000fe20000008a00 */
[C---:B------:R-:W-:Y:S02]  /*7860*/  IADD3.X R23, R25.reuse, c[0x0][0x23c], RZ, P1, !PT ;  /* 0x00008f0019177a10 */ /* 0x040fe40000ffe4ff */
[----:B------:R-:W-:Y:S01]  /*7870*/  IADD3 R26, P1, R24, UR4, RZ ;  /* 0x00000004181a7c10 */ /* 0x000fe2000ff3e0ff */
[----:B------:R-:W-:Y:S03]  /*7880*/  STS.64 [R0.X8+0x80], R54 ;  /* 0x0000803600007388 */ /* 0x000fe60000008a00 */
[----:B------:R-:W-:Y:S01]  /*7890*/  IADD3.X R27, R25, UR5, RZ, P1, !PT ;  /* 0x00000005191b7c10 */ /* 0x000fe20008ffe4ff */
[----:B------:R-:W-:Y:S01]  /*78a0*/  STS.64 [R0.X8+0xa0], R50 ;  /* 0x0000a03200007388 */ /* 0x000fe20000008a00 */
[----:B------:R-:W-:-:S03]  /*78b0*/  ISETP.LT.AND P1, PT, R28, c[0x0][0x160], P3 ;  /* 0x000058001c007a0c */ /* 0x000fc60001f21270 */
        /* <DEDUP_REMOVED lines=168> */
[----:B------:R1:W-:Y:S01]  /*8340*/  @P2 STG.E.128 [R26.64], R16 ;  /* 0x000000101a002986 */ /* 0x0003e2000c101d0c */
[----:B------:R-:W-:-:S02]  /*8350*/  IMAD R15, R15, UR14, RZ ;  /* 0x0000000e0f0f7c24 */ /* 0x000fc4000f8e02ff */
[----:B----4-:R-:W-:Y:S02]  /*8360*/  IMAD R8, R8, UR14, RZ ;  /* 0x0000000e08087c24 */ /* 0x010fe4000f8e02ff */
[----:B------:R-:W-:Y:S01]  /*8370*/  IMAD R9, R9, UR14, RZ ;  /* 0x0000000e09097c24 */ /* 0x000fe2000f8e02ff */
[----:B------:R-:W-:Y:S01]  /*8380*/  @P1 STG.E.128 [R24.64], R12 ;  /* 0x0000000c18001986 */ /* 0x000fe2000c101d0c */
[----:B------:R-:W-:Y:S02]  /*8390*/  IMAD R10, R10, UR14, RZ ;  /* 0x0000000e0a0a7c24 */ /* 0x000fe4000f8e02ff */
[----:B------:R-:W-:-:S05]  /*83a0*/  IMAD R11, R11, UR14, RZ ;  /* 0x0000000e0b0b7c24 */ /* 0x000fca000f8e02ff */
[----:B------:R2:W-:Y:S04]  /*83b0*/  @P0 STG.E.128 [R20.64], R8 ;  /* 0x0000000814000986 */ /* 0x0005e8000c101d0c */
[----:B------:R-:W-:Y:S01]  /*83c0*/  BAR.SYNC.DEFER_BLOCKING 0x0 ;  /* 0x0000000000007b1d */ /* 0x000fe20000010000 */
[----:B-1----:R-:W-:-:S04]  /*83d0*/  IADD3 R26, P2, R22, c[0x0][0x238], RZ ;  /* 0x00008e00161a7a10 */ /* 0x002fc80007f5e0ff */
[----:B------:R-:W-:Y:S01]  /*83e0*/  IADD3.X R27, R23, c[0x0][0x23c], RZ, P2, !PT ;  /* 0x00008f00171b7a10 */ /* 0x000fe200017fe4ff */
[----:B------:R-:W-:Y:S04]  /*83f0*/  STS.64 [R0.X8], R134 ;  /* 0x0000008600007388 */ /* 0x000fe80000008a00 */
[----:B------:R-:W-:Y:S01]  /*8400*/  STS.64 [R0.X8+0x20], R130 ;  /* 0x0000208200007388 */ /* 0x000fe20000008a00 */
[C---:B--2---:R-:W-:Y:S02]  /*8410*/  IADD3 R20, R3.reuse, 0x38, RZ ;  /* 0x0000003803147810 */ /* 0x044fe40007ffe0ff */
[----:B------:R-:W-:Y:S01]  /*8420*/  IADD3 R3, R3, 0x3a, RZ ;  /* 0x0000003a03037810 */ /* 0x000fe20007ffe0ff */
[----:B------:R-:W-:Y:S01]  /*8430*/  STS.64 [R0.X8+0x40], R126 ;  /* 0x0000407e00007388 */ /* 0x000fe20000008a00 */
[----:B------:R-:W-:-:S02]  /*8440*/  ISETP.LT.AND P1, PT, R20, c[0x0][0x160], P3 ;  /* 0x0000580014007a0c */ /* 0x000fc40001f21270 */
[----:B------:R-:W-:Y:S01]  /*8450*/  ISETP.LT.AND P0, PT, R20, c[0x0][0x160], P4 ;  /* 0x0000580014007a0c */ /* 0x000fe20002701270 */
[----:B------:R-:W-:Y:S01]  /*8460*/  STS.64 [R0.X8+0x60], R122 ;  /* 0x0000607a00007388 */ /* 0x000fe20000008a00 */
[----:B------:R-:W-:Y:S02]  /*8470*/  IADD3 R20, P2, R22, UR4, RZ ;  /* 0x0000000416147c10 */ /* 0x000fe4000ff5e0ff */
[C---:B------:R-:W-:Y:S01]  /*8480*/  ISETP.LT.AND P3, PT, R3.reuse, c[0x0][0x160], P3 ;  /* 0x0000580003007a0c */ /* 0x040fe20001f61270 */
[----:B------:R-:W-:Y:S01]  /*8490*/  STS.64 [R0.X8+0x80], R118 ;  /* 0x0000807600007388 */ /* 0x000fe20000008a00 */
[----:B------:R-:W-:Y:S02]  /*84a0*/  ISETP.LT.AND P4, PT, R3, c[0x0][0x160], P4 ;  /* 0x0000580003007a0c */ /* 0x000fe40002781270 */
[----:B------:R-:W-:Y:S01]  /*84b0*/  IADD3.X R21, R23, UR5, RZ, P2, !PT ;  /* 0x0000000517157c10 */ /* 0x000fe200097fe4ff */
[----:B------:R-:W-:Y:S04]  /*84c0*/  STS.64 [R0.X8+0xa0], R114 ;  /* 0x0000a07200007388 */ /* 0x000fe80000008a00 */
[----:B------:R-:W-:Y:S04]  /*84d0*/  STS.64 [R0.X8+0xc0], R110 ;  /* 0x0000c06e00007388 */ /* 0x000fe80000008a00 */
[----:B------:R-:W-:Y:S04]  /*84e0*/  STS.64 [R0.X8+0xe0], R106 ;  /* 0x0000e06a00007388 */ /* 0x000fe80000008a00 */
[----:B------:R-:W-:Y:S06]  /*84f0*/  BAR.SYNC.DEFER_BLOCKING 0x0 ;  /* 0x0000000000007b1d */ /* 0x000fec0000010000 */
[----:B------:R-:W1:Y:S04]  /*8500*/  LDS.128 R12, [R2] ;  /* 0x00000000020c7984 */ /* 0x000e680000000c00 */
[----:B------:R-:W2:Y:S04]  /*8510*/  LDS.128 R8, [R2+0x100] ;  /* 0x0001000002087984 */ /* 0x000ea80000000c00 */
[----:B------:R-:W3:Y:S04]  /*8520*/  LDS.128 R4, [R2+0x440] ;  /* 0x0004400002047984 */ /* 0x000ee80000000c00 */
[----:B------:R4:W5:Y:S02]  /*8530*/  LDS.128 R16, [R2+0x540] ;  /* 0x0005400002107984 */ /* 0x0009640000000c00 */
[----:B----4-:R-:W-:-:S04]  /*8540*/  IADD3 R2, P2, R24, c[0x0][0x238], RZ ;  /* 0x00008e0018027a10 */ /* 0x010fc80007f5e0ff */
[----:B------:R-:W-:Y:S01]  /*8550*/  IADD3.X R3, R25, c[0x0][0x23c], RZ, P2, !PT ;  /* 0x00008f0019037a10 */ /* 0x000fe200017fe4ff */
[----:B-1----:R-:W-:Y:S02]  /*8560*/  IMAD R12, R12, UR14, RZ ;  /* 0x0000000e0c0c7c24 */ /* 0x002fe4000f8e02ff */
[----:B------:R-:W-:Y:S02]  /*8570*/  IMAD R13, R13, UR14, RZ ;  /* 0x0000000e0d0d7c24 */ /* 0x000fe4000f8e02ff */
[----:B------:R-:W-:Y:S02]  /*8580*/  IMAD R14, R14, UR14, RZ ;  /* 0x0000000e0e0e7c24 */ /* 0x000fe4000f8e02ff */
[----:B------:R-:W-:Y:S02]  /*8590*/  IMAD R15, R15, UR14, RZ ;  /* 0x0000000e0f0f7c24 */ /* 0x000fe4000f8e02ff */
[----:B--2---:R-:W-:Y:S02]  /*85a0*/  IMAD R8, R8, UR14, RZ ;  /* 0x0000000e08087c24 */ /* 0x004fe4000f8e02ff */
[----:B------:R-:W-:Y:S01]  /*85b0*/  IMAD R9, R9, UR14, RZ ;  /* 0x0000000e09097c24 */ /* 0x000fe2000f8e02ff */
[----:B------:R1:W-:Y:S01]  /*85c0*/  @P1 STG.E.128 [R26.64], R12 ;  /* 0x0000000c1a001986 */ /* 0x0003e2000c101d0c */
[----:B------:R-:W-:Y:S01]  /*85d0*/  IADD3 R22, P1, R24, UR4, RZ ;  /* 0x0000000418167c10 */ /* 0x000fe2000ff3e0ff */
[----:B------:R-:W-:-:S02]  /*85e0*/  IMAD R10, R10, UR14, RZ ;  /* 0x0000000e0a0a7c24 */ /* 0x000fc4000f8e02ff */
[----:B------:R-:W-:Y:S01]  /*85f0*/  IMAD R11, R11, UR14, RZ ;  /* 0x0000000e0b0b7c24 */ /* 0x000fe2000f8e02ff */
[----:B------:R-:W-:Y:S01]  /*8600*/  IADD3.X R23, R25, UR5, RZ, P1, !PT ;  /* 0x0000000519177c10 */ /* 0x000fe20008ffe4ff */
[----:B---3--:R-:W-:Y:S02]  /*8610*/  IMAD R4, R4, UR14, RZ ;  /* 0x0000000e04047c24 */ /* 0x008fe4000f8e02ff */
[----:B------:R-:W-:Y:S01]  /*8620*/  IMAD R5, R5, UR14, RZ ;  /* 0x0000000e05057c24 */ /* 0x000fe2000f8e02ff */
[----:B------:R1:W-:Y:S01]  /*8630*/  @P0 STG.E.128 [R20.64], R8 ;  /* 0x0000000814000986 */ /* 0x0003e2000c101d0c */
[----:B------:R-:W-:Y:S02]  /*8640*/  IMAD R6, R6, UR14, RZ ;  /* 0x0000000e06067c24 */ /* 0x000fe4000f8e02ff */
[----:B------:R-:W-:Y:S02]  /*8650*/  IMAD R7, R7, UR14, RZ ;  /* 0x0000000e07077c24 */ /* 0x000fe4000f8e02ff */
[----:B-----5:R-:W-:-:S02]  /*8660*/  IMAD R16, R16, UR14, RZ ;  /* 0x0000000e10107c24 */ /* 0x020fc4000f8e02ff */
[----:B------:R-:W-:Y:S01]  /*8670*/  IMAD R17, R17, UR14, RZ ;  /* 0x0000000e11117c24 */ /* 0x000fe2000f8e02ff */
[----:B------:R1:W-:Y:S01]  /*8680*/  @P3 STG.E.128 [R2.64], R4 ;  /* 0x0000000402003986 */ /* 0x0003e2000c101d0c */
[----:B------:R-:W-:Y:S02]  /*8690*/  IMAD R18, R18, UR14, RZ ;  /* 0x0000000e12127c24 */ /* 0x000fe4000f8e02ff */
[----:B------:R-:W-:-:S05]  /*86a0*/  IMAD R19, R19, UR14, RZ ;  /* 0x0000000e13137c24 */ /* 0x000fca000f8e02ff */
[----:B------:R1:W-:Y:S02]  /*86b0*/  @P4 STG.E.128 [R22.64], R16 ;  /* 0x0000001016004986 */ /* 0x0003e4000c101d0c */
.L_x_21:
[----:B------:R-:W-:Y:S05]  /*86c0*/  BSYNC B0 ;  /* 0x0000000000007941 */ /* 0x000fea0003800000 */
.L_x_19:
[----:B------:R-:W-:Y:S05]  /*86d0*/  @!P6 EXIT ;  /* 0x000000000000e94d */ /* 0x000fea0003800000 */
[----:B------:R-:W-:Y:S01]  /*86e0*/  BAR.SYNC.DEFER_BLOCKING 0x0 ;  /* 0x0000000000007b1d */ /* 0x000fe20000010000 */
[----:B------:R-:W-:-:S13]  /*86f0*/  ISETP.GT.AND P0, PT, R206, RZ, PT ;  /* 0x000000ffce00720c */ /* 0x000fda0003f04270 */
[----:B------:R-:W-:Y:S05]  /*8700*/  @P0 EXIT ;  /* 0x000000000000094d */ /* 0x000fea0003800000 */
[----:B------:R-:W-:Y:S01]  /*8710*/  @!PT LDS RZ, [RZ] ;  /* 0x00000000fffff984 */ /* 0x000fe20000000800 */
[----:B------:R-:W-:Y:S01]  /*8720*/  @!PT LDS RZ, [RZ] ;  /* 0x00000000fffff984 */ /* 0x000fe20000000800 */
[----:B------:R-:W-:Y:S01]  /*8730*/  @!PT LDS RZ, [RZ] ;  /* 0x00000000fffff984 */ /* 0x000fe20000000800 */
[----:B------:R-:W-:Y:S01]  /*8740*/  @!PT LDS RZ, [RZ] ;  /* 0x00000000fffff984 */ /* 0x000fe20000000800 */
[----:B------:R-:W-:Y:S06]  /*8750*/  MEMBAR.ALL.GPU ;  /* 0x0000000000007992 */ /* 0x000fec000000a000 */
[----:B------:R-:W-:Y:S01]  /*8760*/  IADD3 R0, R207, 0x1, RZ ;  /* 0x00000001cf007810 */ /* 0x000fe20007ffe0ff */
[----:B-12---:R-:W-:Y:S01]  /*8770*/  IMAD.U32 R2, RZ, RZ, UR16 ;  /* 0x00000010ff027e24 */ /* 0x006fe2000f8e00ff */
[----:B------:R-:W-:-:S00]  /*8780*/  ERRBAR ;  /* 0x00000000000079ab */ /* 0x000fc00000000000 */
[----:B------:R-:W-:Y:S01]  /*8790*/  IMAD.U32 R3, RZ, RZ, UR17 ;  /* 0x00000011ff037e24 */ /* 0x000fe2000f8e00ff */
[----:B------:R-:W-:-:S04]  /*87a0*/  ISETP.NE.AND P0, PT, R0, c[0x0][0x174], PT ;  /* 0x00005d0000007a0c */ /* 0x000fc80003f05270 */
[----:B------:R-:W-:-:S05]  /*87b0*/  SEL R0, R0, RZ, P0 ;  /* 0x000000ff00007207 */ /* 0x000fca0000000000 */
[----:B------:R-:W-:Y:S01]  /*87c0*/  STG.E.STRONG.GPU [R2.64], R0 ;  /* 0x0000000002007986 */ /* 0x000fe2000c10f90c */
[----:B------:R-:W-:Y:S05]  /*87d0*/  EXIT ;  /* 0x000000000000794d */ /* 0x000fea0003800000 */
.L_x_22:
[----:B------:R-:W-:-:S00]  /*87e0*/  BRA `(.L_x_22) ;  /* 0xfffffff000007947 */ /* 0x000fc0000383ffff */
[----:B------:R-:W-:-:S00]  /*87f0*/  NOP ;  /* 0x0000000000007918 */ /* 0x000fc00000000000 */
        /* <DEDUP_REMOVED lines=8> */
.L_x_27:


//--------------------- .nv.shared._ZN7cutlass7Kernel2INS_4gemm6kernel19GemmSparseUniversalINS1_11threadblock19SparseMmaMultistageINS1_9GemmShapeILi128ELi128ELi256EEENS_9transform11threadblock28PredicatedTileAccessIteratorINS_11MatrixShapeILi128ELi128EEENS_15integer_subbyteILi4ELb1EEENS_6layout8RowMajorELi1ENS8_29PitchLinearWarpRakedThreadMapINS_16PitchLinearShapeILi128ELi128EEELi128ENSI_ILi4ELi8EEELi32EEENS_5ArrayISE_Li32ELb0EEELb0ENSF_9NoPermuteEEENS9_25RegularTileAccessIteratorISC_SE_NSF_37RowMajorTensorOpMultiplicandCrosswiseILi4ELi128EEELi0ESL_Li16EEELNS_4arch14CacheOperation4KindE1ENSA_INSB_ILi256ELi128EEESE_NSF_11ColumnMajorELi0ENSH_INSI_ILi256ELi128EEELi128ENSI_ILi8ELi4EEELi32EEESN_Lb0ESO_EENSQ_ISX_SE_NSF_40ColumnMajorTensorOpMultiplicandCrosswiseILi4ELi256EEELi1ES11_Li16EEELSW_1EiSG_NSA_INSB_ILi128ELi4EEEjNSF_22ColumnMajorInterleavedILi2EEELi1ENS8_30PitchLinearStripminedThreadMapINSI_ILi256ELi2EEELi128ELi4EEENSM_IjLi4ELb1EEELb0ESO_EENSQ_INSB_ILi256ELi2EEEjSY_Li0ES1B_Li16EEELSW_1ENS4_15SparseMmaPolicyINS1_4warp17SparseMmaTensorOpINS6_ILi64ELi64ELi256EEESE_SS_SE_S14_iSG_NS1H_17MmaTensorOpPolicyINSU_9SparseMmaINS6_ILi16ELi8ELi128EEELi32ESE_SG_SE_SY_iSG_NSU_21OpMultiplyAddSaturateELNSU_12SPFormatType4KindE0EEENSB_ILi1ELi1EEEEELi1ELb0EbEENSB_ILi0ELi0EEES1U_S1U_Li1EEELi3EbEENS_8epilogue11threadblock8EpilogueIS7_S1T_Li1ENS1Y_22PredicatedTileIteratorINS1Y_26OutputTileOptimalThreadMapINS1Y_15OutputTileShapeILi128ELi8ELi2ELi1ELi1EEENS22_ILi1ELi8ELi1ELi1ELi8EEELi128ELi4ELi32EEEiLb0ESO_Lb0EEENS1X_4warp24FragmentIteratorTensorOpIS1J_S1M_iNSM_IiLi4ELb1EEESG_EENS27_20TileIteratorTensorOpIS1J_S1M_iSG_EENS1Y_18SharedLoadIteratorINS25_18CompactedThreadMapEiLi16EEENS1X_6thread17LinearCombinationIiLi4EiiLNS2G_9ScaleType4KindE0ELNS_15FloatRoundStyleE2EiEENSB_ILi0ELi8EEELi1ELi1EEENS4_30GemmIdentityThreadblockSwizzleILi1EEEEEEEvNT_6ParamsE --------------------------
	.section	.nv.shared._ZN7cutlass7Kernel2INS_4gemm6kernel19GemmSparseUniversalINS1_11threadblock19SparseMmaMultistageINS1_9GemmShapeILi128ELi128ELi256EEENS_9transform11threadblock28PredicatedTileAccessIteratorINS_11MatrixShapeILi128ELi128EEENS_15integer_subbyteILi4ELb1EEENS_6layout8RowMajorELi1ENS8_29PitchLinearWarpRakedThreadMapINS_16PitchLinearShapeILi128ELi128EEELi128ENSI_ILi4ELi8EEELi32EEENS_5ArrayISE_Li32ELb0EEELb0ENSF_9NoPermuteEEENS9_25RegularTileAccessIteratorISC_SE_NSF_37RowMajorTensorOpMultiplicandCrosswiseILi4ELi128EEELi0ESL_Li16EEELNS_4arch14CacheOperation4KindE1ENSA_INSB_ILi256ELi128EEESE_NSF_11ColumnMajorELi0ENSH_INSI_ILi256ELi128EEELi128ENSI_ILi8ELi4EEELi32EEESN_Lb0ESO_EENSQ_ISX_SE_NSF_40ColumnMajorTensorOpMultiplicandCrosswiseILi4ELi256EEELi1ES11_Li16EEELSW_1EiSG_NSA_INSB_ILi128ELi4EEEjNSF_22ColumnMajorInterleavedILi2EEELi1ENS8_30PitchLinearStripminedThreadMapINSI_ILi256ELi2EEELi128ELi4EEENSM_IjLi4ELb1EEELb0ESO_EENSQ_INSB_ILi256ELi2EEEjSY_Li0ES1B_Li16EEELSW_1ENS4_15SparseMmaPolicyINS1_4warp17SparseMmaTensorOpINS6_ILi64ELi64ELi256EEESE_SS_SE_S14_iSG_NS1H_17MmaTensorOpPolicyINSU_9SparseMmaINS6_ILi16ELi8ELi128EEELi32ESE_SG_SE_SY_iSG_NSU_21OpMultiplyAddSaturateELNSU_12SPFormatType4KindE0EEENSB_ILi1ELi1EEEEELi1ELb0EbEENSB_ILi0ELi0EEES1U_S1U_Li1EEELi3EbEENS_8epilogue11threadblock8EpilogueIS7_S1T_Li1ENS1Y_22PredicatedTileIteratorINS1Y_26OutputTileOptimalThreadMapINS1Y_15OutputTileShapeILi128ELi8ELi2ELi1ELi1EEENS22_ILi1ELi8ELi1ELi1ELi8EEELi128ELi4ELi32EEEiLb0ESO_Lb0EEENS1X_4warp24FragmentIteratorTensorOpIS1J_S1M_iNSM_IiLi4ELb1EEESG_EENS27_20TileIteratorTensorOpIS1J_S1M_iSG_EENS1Y_18SharedLoadIteratorINS25_18CompactedThreadMapEiLi16EEENS1X_6thread17LinearCombinationIiLi4EiiLNS2G_9ScaleType4KindE0ELNS_15FloatRoundStyleE2EiEENSB_ILi0ELi8EEELi1ELi1EEENS4_30GemmIdentityThreadblockSwizzleILi1EEEEEEEvNT_6ParamsE,"aw",@nobits
	.sectionflags	@""
	.align	16


//--------------------- .nv.global                --------------------------
	.section	.nv.global,"aw",@nobits
.nv.global:
	.type		_ZN33_INTERNAL_86a84711_4_k_cu__Z3runv4cute1_E,@object
	.size		_ZN33_INTERNAL_86a84711_4_k_cu__Z3runv4cute1_E,(_ZN33_INTERNAL_86a84711_4_k_cu__Z3runv4cuda3std3__45__cpo6cbeginE - _ZN33_INTERNAL_86a84711_4_k_cu__Z3runv4cute1_E)
_ZN33_INTERNAL_86a84711_4_k_cu__Z3runv4cute1_E:
	.zero		1
	.type		_ZN33_INTERNAL_86a84711_4_k_cu__Z3runv4cuda3std3__45__cpo6cbeginE,@object
	.size		_ZN33_INTERNAL_86a84711_4_k_cu__Z3runv4cuda3std3__45__cpo6cbeginE,(_ZN33_INTERNAL_86a84711_4_k_cu__Z3runv4cuda3std3__48in_placeE - _ZN33_INTERNAL_86a84711_4_k_cu__Z3runv4cuda3std3__45__cpo6cbeginE)
_ZN33_INTERNAL_86a84711_4_k_cu__Z3runv4cuda3std3__45__cpo6cbeginE:
	.zero		1
	.type		_ZN33_INTERNAL_86a84711_4_k_cu__Z3runv4cuda3std3__48in_placeE,@object
	.size		_ZN33_INTERNAL_86a84711_4_k_cu__Z3runv4cuda3std3__48in_placeE,(_ZN33_INTERNAL_86a84711_4_k_cu__Z3runv4cuda3std6ranges3__45__cpo9iter_moveE - _ZN33_INTERNAL_86a84711_4_k_cu__Z3runv4cuda3std3__48in_placeE)
_ZN33_INTERNAL_86a84711_4_k_cu__Z3runv4cuda3std3__48in_placeE:
	.zero		1
	.type		_ZN33_INTERNAL_86a84711_4_k_cu__Z3runv4cuda3std6ranges3__45__cpo9iter_moveE,@object
	.size		_ZN33_INTERNAL_86a84711_4_k_cu__Z3runv4cuda3std6ranges3__45__cpo9iter_moveE,(_ZN33_INTERNAL_86a84711_4_k_cu__Z3runv4cuda3std3__45__cpo5beginE - _ZN33_INTERNAL_86a84711_4_k_cu__Z3runv4cuda3std6ranges3__45__cpo9iter_moveE)
_ZN33_INTERNAL_86a84711_4_k_cu__Z3runv4cuda3std6ranges3__45__cpo9iter_moveE:
	.zero		1
	.type		_ZN33_INTERNAL_86a84711_4_k_cu__Z3runv4cuda3std3__45__cpo5beginE,@object
	.size		_ZN33_INTERNAL_86a84711_4_k_cu__Z3runv4cuda3std3__45__cpo5beginE,(_ZN33_INTERNAL_86a84711_4_k_cu__Z3runv4cuda3std3__435_GLOBAL__N__86a84711_4_k_cu__Z3runv6ignoreE - _ZN33_INTERNAL_86a84711_4_k_cu__Z3runv4cuda3std3__45__cpo5beginE)
_ZN33_INTERNAL_86a84711_4_k_cu__Z3runv4cuda3std3__45__cpo5beginE:
	.zero		1
	.type		_ZN33_INTERNAL_86a84711_4_k_cu__Z3runv4cuda3std3__435_GLOBAL__N__86a84711_4_k_cu__Z3runv6ignoreE,@object
	.size		_ZN33_INTERNAL_86a84711_4_k_cu__Z3runv4cuda3std3__435_GLOBAL__N__86a84711_4_k_cu__Z3runv6ignoreE,(_ZN33_INTERNAL_86a84711_4_k_cu__Z3runv4cute7productE - _ZN33_INTERNAL_86a84711_4_k_cu__Z3runv4cuda3std3__435_GLOBAL__N__86a84711_4_k_cu__Z3runv6ignoreE)
_ZN33_INTERNAL_86a84711_4_k_cu__Z3runv4cuda3std3__435_GLOBAL__N__86a84711_4_k_cu__Z3runv6ignoreE:
	.zero		1
	.type		_ZN33_INTERNAL_86a84711_4_k_cu__Z3runv4cute7productE,@object
	.size		_ZN33_INTERNAL_86a84711_4_k_cu__Z3runv4cute7productE,(_ZN33_INTERNAL_86a84711_4_k_cu__Z3runv4cuda3std3__45__cpo3endE - _ZN33_INTERNAL_86a84711_4_k_cu__Z3runv4cute7productE)
_ZN33_INTERNAL_86a84711_4_k_cu__Z3runv4cute7productE:
	.zero		1
	.type		_ZN33_INTERNAL_86a84711_4_k_cu__Z3runv4cuda3std3__45__cpo3endE,@object
	.size		_ZN33_INTERNAL_86a84711_4_k_cu__Z3runv4cuda3std3__45__cpo3endE,(_ZN33_INTERNAL_86a84711_4_k_cu__Z3runv4cuda3std3__419piecewise_constructE - _ZN33_INTERNAL_86a84711_4_k_cu__Z3runv4cuda3std3__45__cpo3endE)
_ZN33_INTERNAL_86a84711_4_k_cu__Z3runv4cuda3std3__45__cpo3endE:
	.zero		1
	.type		_ZN33_INTERNAL_86a84711_4_k_cu__Z3runv4cuda3std3__419piecewise_constructE,@object
	.size		_ZN33_INTERNAL_86a84711_4_k_cu__Z3runv4cuda3std3__419piecewise_constructE,(_ZN33_INTERNAL_86a84711_4_k_cu__Z3runv4cuda3std3__45__cpo4cendE - _ZN33_INTERNAL_86a84711_4_k_cu__Z3runv4cuda3std3__419piecewise_constructE)
_ZN33_INTERNAL_86a84711_4_k_cu__Z3runv4cuda3std3__419piecewise_constructE:
	.zero		1
	.type		_ZN33_INTERNAL_86a84711_4_k_cu__Z3runv4cuda3std3__45__cpo4cendE,@object
	.size		_ZN33_INTERNAL_86a84711_4_k_cu__Z3runv4cuda3std3__45__cpo4cendE,(_ZN33_INTERNAL_86a84711_4_k_cu__Z3runv4cuda3std6ranges3__45__cpo4swapE - _ZN33_INTERNAL_86a84711_4_k_cu__Z3runv4cuda3std3__45__cpo4cendE)
_ZN33_INTERNAL_86a84711_4_k_cu__Z3runv4cuda3std3__45__cpo4cendE:
	.zero		1
	.type		_ZN33_INTERNAL_86a84711_4_k_cu__Z3runv4cuda3std6ranges3__45__cpo4swapE,@object
	.size		_ZN33_INTERNAL_86a84711_4_k_cu__Z3runv4cuda3std6ranges3__45__cpo4swapE,(.L_7 - _ZN33_INTERNAL_86a84711_4_k_cu__Z3runv4cuda3std6ranges3__45__cpo4swapE)
_ZN33_INTERNAL_86a84711_4_k_cu__Z3runv4cuda3std6ranges3__45__cpo4swapE:
	.zero		1
.L_7:
